//
// Generated by NVIDIA NVVM Compiler
//
// Compiler Build ID: CL-36424714
// Cuda compilation tools, release 13.0, V13.0.88
// Based on NVVM 20.0.0
//

.version 9.0
.target sm_100
.address_size 64

	// .globl	_Z7NaiveMMPfS_i

.visible .entry _Z7NaiveMMPfS_i(
	.param .u64 .ptr .align 1 _Z7NaiveMMPfS_i_param_0,
	.param .u64 .ptr .align 1 _Z7NaiveMMPfS_i_param_1,
	.param .u32 _Z7NaiveMMPfS_i_param_2
)
{
	.reg .pred 	%p<29>;
	.reg .b32 	%r<83>;
	.reg .b32 	%f<243>;
	.reg .b64 	%rd<86>;

	ld.param.u64 	%rd21, [_Z7NaiveMMPfS_i_param_0];
	ld.param.u64 	%rd22, [_Z7NaiveMMPfS_i_param_1];
	ld.param.u32 	%r46, [_Z7NaiveMMPfS_i_param_2];
	cvta.to.global.u64 	%rd1, %rd22;
	cvta.to.global.u64 	%rd2, %rd21;
	mov.u32 	%r47, %ctaid.y;
	mov.u32 	%r48, %ntid.y;
	mov.u32 	%r49, %tid.y;
	mad.lo.s32 	%r1, %r47, %r48, %r49;
	mov.u32 	%r50, %ctaid.x;
	mov.u32 	%r51, %ntid.x;
	mov.u32 	%r52, %tid.x;
	mad.lo.s32 	%r53, %r50, %r51, %r52;
	max.s32 	%r54, %r1, %r53;
	max.s32 	%r55, %r54, 0;
	setp.lt.s32 	%p1, %r55, %r46;
	setp.ge.s32 	%p2, %r55, %r46;
	mov.f32 	%f233, 0f00000000;
	@%p2 bra 	$L__BB0_13;
	mul.lo.s32 	%r2, %r46, %r1;
	and.b32  	%r3, %r46, 15;
	setp.lt.u32 	%p3, %r46, 16;
	mov.f32 	%f233, 0f00000000;
	mov.b32 	%r71, 0;
	@%p3 bra 	$L__BB0_4;
	and.b32  	%r71, %r46, 2147483632;
	neg.s32 	%r69, %r71;
	mul.wide.u32 	%rd23, %r2, 4;
	add.s64 	%rd24, %rd23, %rd2;
	add.s64 	%rd80, %rd24, 32;
	mov.f32 	%f233, 0f00000000;
$L__BB0_3:
	.pragma "nounroll";
	ld.global.f32 	%f34, [%rd80+-32];
	add.f32 	%f35, %f233, %f34;
	ld.global.f32 	%f36, [%rd80+-28];
	add.f32 	%f37, %f35, %f36;
	ld.global.f32 	%f38, [%rd80+-24];
	add.f32 	%f39, %f37, %f38;
	ld.global.f32 	%f40, [%rd80+-20];
	add.f32 	%f41, %f39, %f40;
	ld.global.f32 	%f42, [%rd80+-16];
	add.f32 	%f43, %f41, %f42;
	ld.global.f32 	%f44, [%rd80+-12];
	add.f32 	%f45, %f43, %f44;
	ld.global.f32 	%f46, [%rd80+-8];
	add.f32 	%f47, %f45, %f46;
	ld.global.f32 	%f48, [%rd80+-4];
	add.f32 	%f49, %f47, %f48;
	ld.global.f32 	%f50, [%rd80];
	add.f32 	%f51, %f49, %f50;
	ld.global.f32 	%f52, [%rd80+4];
	add.f32 	%f53, %f51, %f52;
	ld.global.f32 	%f54, [%rd80+8];
	add.f32 	%f55, %f53, %f54;
	ld.global.f32 	%f56, [%rd80+12];
	add.f32 	%f57, %f55, %f56;
	ld.global.f32 	%f58, [%rd80+16];
	add.f32 	%f59, %f57, %f58;
	ld.global.f32 	%f60, [%rd80+20];
	add.f32 	%f61, %f59, %f60;
	ld.global.f32 	%f62, [%rd80+24];
	add.f32 	%f63, %f61, %f62;
	ld.global.f32 	%f64, [%rd80+28];
	add.f32 	%f233, %f63, %f64;
	add.s32 	%r69, %r69, 16;
	add.s64 	%rd80, %rd80, 64;
	setp.ne.s32 	%p4, %r69, 0;
	@%p4 bra 	$L__BB0_3;
$L__BB0_4:
	setp.eq.s32 	%p5, %r3, 0;
	@%p5 bra 	$L__BB0_13;
	and.b32  	%r9, %r46, 7;
	setp.lt.u32 	%p6, %r3, 8;
	@%p6 bra 	$L__BB0_7;
	add.s32 	%r57, %r71, %r2;
	mul.wide.u32 	%rd25, %r57, 4;
	add.s64 	%rd26, %rd2, %rd25;
	ld.global.f32 	%f66, [%rd26];
	add.f32 	%f67, %f233, %f66;
	cvt.u64.u32 	%rd27, %r2;
	cvt.u64.u32 	%rd28, %r71;
	add.s64 	%rd29, %rd28, %rd27;
	shl.b64 	%rd30, %rd29, 2;
	add.s64 	%rd31, %rd2, %rd30;
	ld.global.f32 	%f68, [%rd31+4];
	add.f32 	%f69, %f67, %f68;
	ld.global.f32 	%f70, [%rd31+8];
	add.f32 	%f71, %f69, %f70;
	ld.global.f32 	%f72, [%rd31+12];
	add.f32 	%f73, %f71, %f72;
	ld.global.f32 	%f74, [%rd31+16];
	add.f32 	%f75, %f73, %f74;
	ld.global.f32 	%f76, [%rd31+20];
	add.f32 	%f77, %f75, %f76;
	ld.global.f32 	%f78, [%rd31+24];
	add.f32 	%f79, %f77, %f78;
	ld.global.f32 	%f80, [%rd31+28];
	add.f32 	%f233, %f79, %f80;
	add.s32 	%r71, %r71, 8;
$L__BB0_7:
	setp.eq.s32 	%p7, %r9, 0;
	@%p7 bra 	$L__BB0_13;
	and.b32  	%r12, %r46, 3;
	setp.lt.u32 	%p8, %r9, 4;
	@%p8 bra 	$L__BB0_10;
	add.s32 	%r58, %r71, %r2;
	mul.wide.u32 	%rd32, %r58, 4;
	add.s64 	%rd33, %rd2, %rd32;
	ld.global.f32 	%f82, [%rd33];
	add.f32 	%f83, %f233, %f82;
	cvt.u64.u32 	%rd34, %r2;
	cvt.u64.u32 	%rd35, %r71;
	add.s64 	%rd36, %rd35, %rd34;
	shl.b64 	%rd37, %rd36, 2;
	add.s64 	%rd38, %rd2, %rd37;
	ld.global.f32 	%f84, [%rd38+4];
	add.f32 	%f85, %f83, %f84;
	ld.global.f32 	%f86, [%rd38+8];
	add.f32 	%f87, %f85, %f86;
	ld.global.f32 	%f88, [%rd38+12];
	add.f32 	%f233, %f87, %f88;
	add.s32 	%r71, %r71, 4;
$L__BB0_10:
	setp.eq.s32 	%p9, %r12, 0;
	@%p9 bra 	$L__BB0_13;
	add.s32 	%r59, %r71, %r2;
	mul.wide.u32 	%rd39, %r59, 4;
	add.s64 	%rd81, %rd2, %rd39;
	neg.s32 	%r73, %r12;
$L__BB0_12:
	.pragma "nounroll";
	ld.global.f32 	%f89, [%rd81];
	add.f32 	%f233, %f233, %f89;
	add.s64 	%rd81, %rd81, 4;
	add.s32 	%r73, %r73, 1;
	setp.ne.s32 	%p10, %r73, 0;
	@%p10 bra 	$L__BB0_12;
$L__BB0_13:
	setp.lt.s32 	%p11, %r46, 1;
	cvt.rn.f32.s32 	%f14, %r46;
	div.rn.f32 	%f15, %f233, %f14;
	mov.f32 	%f242, 0f00000000;
	@%p11 bra 	$L__BB0_26;
	mul.lo.s32 	%r18, %r46, %r1;
	and.b32  	%r19, %r46, 15;
	setp.lt.u32 	%p12, %r46, 16;
	mov.f32 	%f242, 0f00000000;
	mov.b32 	%r76, 0;
	@%p12 bra 	$L__BB0_17;
	and.b32  	%r76, %r46, 2147483632;
	neg.s32 	%r74, %r76;
	mul.wide.u32 	%rd40, %r18, 4;
	add.s64 	%rd41, %rd40, %rd2;
	add.s64 	%rd82, %rd41, 32;
	mov.f32 	%f242, 0f00000000;
$L__BB0_16:
	.pragma "nounroll";
	ld.global.f32 	%f94, [%rd82+-32];
	sub.f32 	%f95, %f94, %f15;
	fma.rn.f32 	%f96, %f95, %f95, %f242;
	ld.global.f32 	%f97, [%rd82+-28];
	sub.f32 	%f98, %f97, %f15;
	fma.rn.f32 	%f99, %f98, %f98, %f96;
	ld.global.f32 	%f100, [%rd82+-24];
	sub.f32 	%f101, %f100, %f15;
	fma.rn.f32 	%f102, %f101, %f101, %f99;
	ld.global.f32 	%f103, [%rd82+-20];
	sub.f32 	%f104, %f103, %f15;
	fma.rn.f32 	%f105, %f104, %f104, %f102;
	ld.global.f32 	%f106, [%rd82+-16];
	sub.f32 	%f107, %f106, %f15;
	fma.rn.f32 	%f108, %f107, %f107, %f105;
	ld.global.f32 	%f109, [%rd82+-12];
	sub.f32 	%f110, %f109, %f15;
	fma.rn.f32 	%f111, %f110, %f110, %f108;
	ld.global.f32 	%f112, [%rd82+-8];
	sub.f32 	%f113, %f112, %f15;
	fma.rn.f32 	%f114, %f113, %f113, %f111;
	ld.global.f32 	%f115, [%rd82+-4];
	sub.f32 	%f116, %f115, %f15;
	fma.rn.f32 	%f117, %f116, %f116, %f114;
	ld.global.f32 	%f118, [%rd82];
	sub.f32 	%f119, %f118, %f15;
	fma.rn.f32 	%f120, %f119, %f119, %f117;
	ld.global.f32 	%f121, [%rd82+4];
	sub.f32 	%f122, %f121, %f15;
	fma.rn.f32 	%f123, %f122, %f122, %f120;
	ld.global.f32 	%f124, [%rd82+8];
	sub.f32 	%f125, %f124, %f15;
	fma.rn.f32 	%f126, %f125, %f125, %f123;
	ld.global.f32 	%f127, [%rd82+12];
	sub.f32 	%f128, %f127, %f15;
	fma.rn.f32 	%f129, %f128, %f128, %f126;
	ld.global.f32 	%f130, [%rd82+16];
	sub.f32 	%f131, %f130, %f15;
	fma.rn.f32 	%f132, %f131, %f131, %f129;
	ld.global.f32 	%f133, [%rd82+20];
	sub.f32 	%f134, %f133, %f15;
	fma.rn.f32 	%f135, %f134, %f134, %f132;
	ld.global.f32 	%f136, [%rd82+24];
	sub.f32 	%f137, %f136, %f15;
	fma.rn.f32 	%f138, %f137, %f137, %f135;
	ld.global.f32 	%f139, [%rd82+28];
	sub.f32 	%f140, %f139, %f15;
	fma.rn.f32 	%f242, %f140, %f140, %f138;
	add.s32 	%r74, %r74, 16;
	add.s64 	%rd82, %rd82, 64;
	setp.ne.s32 	%p13, %r74, 0;
	@%p13 bra 	$L__BB0_16;
$L__BB0_17:
	setp.eq.s32 	%p14, %r19, 0;
	@%p14 bra 	$L__BB0_26;
	and.b32  	%r25, %r46, 7;
	setp.lt.u32 	%p15, %r19, 8;
	@%p15 bra 	$L__BB0_20;
	add.s32 	%r61, %r76, %r18;
	mul.wide.u32 	%rd42, %r61, 4;
	add.s64 	%rd43, %rd2, %rd42;
	ld.global.f32 	%f142, [%rd43];
	sub.f32 	%f143, %f142, %f15;
	fma.rn.f32 	%f144, %f143, %f143, %f242;
	cvt.u64.u32 	%rd44, %r18;
	cvt.u64.u32 	%rd45, %r76;
	add.s64 	%rd46, %rd45, %rd44;
	shl.b64 	%rd47, %rd46, 2;
	add.s64 	%rd48, %rd2, %rd47;
	ld.global.f32 	%f145, [%rd48+4];
	sub.f32 	%f146, %f145, %f15;
	fma.rn.f32 	%f147, %f146, %f146, %f144;
	ld.global.f32 	%f148, [%rd48+8];
	sub.f32 	%f149, %f148, %f15;
	fma.rn.f32 	%f150, %f149, %f149, %f147;
	ld.global.f32 	%f151, [%rd48+12];
	sub.f32 	%f152, %f151, %f15;
	fma.rn.f32 	%f153, %f152, %f152, %f150;
	ld.global.f32 	%f154, [%rd48+16];
	sub.f32 	%f155, %f154, %f15;
	fma.rn.f32 	%f156, %f155, %f155, %f153;
	ld.global.f32 	%f157, [%rd48+20];
	sub.f32 	%f158, %f157, %f15;
	fma.rn.f32 	%f159, %f158, %f158, %f156;
	ld.global.f32 	%f160, [%rd48+24];
	sub.f32 	%f161, %f160, %f15;
	fma.rn.f32 	%f162, %f161, %f161, %f159;
	ld.global.f32 	%f163, [%rd48+28];
	sub.f32 	%f164, %f163, %f15;
	fma.rn.f32 	%f242, %f164, %f164, %f162;
	add.s32 	%r76, %r76, 8;
$L__BB0_20:
	setp.eq.s32 	%p16, %r25, 0;
	@%p16 bra 	$L__BB0_26;
	and.b32  	%r28, %r46, 3;
	setp.lt.u32 	%p17, %r25, 4;
	@%p17 bra 	$L__BB0_23;
	add.s32 	%r62, %r76, %r18;
	mul.wide.u32 	%rd49, %r62, 4;
	add.s64 	%rd50, %rd2, %rd49;
	ld.global.f32 	%f166, [%rd50];
	sub.f32 	%f167, %f166, %f15;
	fma.rn.f32 	%f168, %f167, %f167, %f242;
	cvt.u64.u32 	%rd51, %r18;
	cvt.u64.u32 	%rd52, %r76;
	add.s64 	%rd53, %rd52, %rd51;
	shl.b64 	%rd54, %rd53, 2;
	add.s64 	%rd55, %rd2, %rd54;
	ld.global.f32 	%f169, [%rd55+4];
	sub.f32 	%f170, %f169, %f15;
	fma.rn.f32 	%f171, %f170, %f170, %f168;
	ld.global.f32 	%f172, [%rd55+8];
	sub.f32 	%f173, %f172, %f15;
	fma.rn.f32 	%f174, %f173, %f173, %f171;
	ld.global.f32 	%f175, [%rd55+12];
	sub.f32 	%f176, %f175, %f15;
	fma.rn.f32 	%f242, %f176, %f176, %f174;
	add.s32 	%r76, %r76, 4;
$L__BB0_23:
	setp.eq.s32 	%p18, %r28, 0;
	@%p18 bra 	$L__BB0_26;
	add.s32 	%r63, %r76, %r18;
	mul.wide.u32 	%rd56, %r63, 4;
	add.s64 	%rd83, %rd2, %rd56;
	neg.s32 	%r78, %r28;
$L__BB0_25:
	.pragma "nounroll";
	ld.global.f32 	%f177, [%rd83];
	sub.f32 	%f178, %f177, %f15;
	fma.rn.f32 	%f242, %f178, %f178, %f242;
	add.s64 	%rd83, %rd83, 4;
	add.s32 	%r78, %r78, 1;
	setp.ne.s32 	%p19, %r78, 0;
	@%p19 bra 	$L__BB0_25;
$L__BB0_26:
	div.rn.f32 	%f179, %f242, %f14;
	sqrt.rn.f32 	%f29, %f179;
	not.pred 	%p20, %p1;
	@%p20 bra 	$L__BB0_38;
	mul.lo.s32 	%r34, %r46, %r1;
	and.b32  	%r35, %r46, 7;
	setp.lt.u32 	%p21, %r46, 8;
	mov.b32 	%r81, 0;
	@%p21 bra 	$L__BB0_30;
	and.b32  	%r81, %r46, 2147483640;
	neg.s32 	%r79, %r81;
	mul.wide.u32 	%rd57, %r34, 4;
	add.s64 	%rd58, %rd57, 16;
	add.s64 	%rd85, %rd1, %rd58;
	add.s64 	%rd84, %rd2, %rd58;
$L__BB0_29:
	.pragma "nounroll";
	ld.global.f32 	%f180, [%rd84+-16];
	sub.f32 	%f181, %f180, %f15;
	div.rn.f32 	%f182, %f181, %f29;
	st.global.f32 	[%rd85+-16], %f182;
	ld.global.f32 	%f183, [%rd84+-12];
	sub.f32 	%f184, %f183, %f15;
	div.rn.f32 	%f185, %f184, %f29;
	st.global.f32 	[%rd85+-12], %f185;
	ld.global.f32 	%f186, [%rd84+-8];
	sub.f32 	%f187, %f186, %f15;
	div.rn.f32 	%f188, %f187, %f29;
	st.global.f32 	[%rd85+-8], %f188;
	ld.global.f32 	%f189, [%rd84+-4];
	sub.f32 	%f190, %f189, %f15;
	div.rn.f32 	%f191, %f190, %f29;
	st.global.f32 	[%rd85+-4], %f191;
	ld.global.f32 	%f192, [%rd84];
	sub.f32 	%f193, %f192, %f15;
	div.rn.f32 	%f194, %f193, %f29;
	st.global.f32 	[%rd85], %f194;
	ld.global.f32 	%f195, [%rd84+4];
	sub.f32 	%f196, %f195, %f15;
	div.rn.f32 	%f197, %f196, %f29;
	st.global.f32 	[%rd85+4], %f197;
	ld.global.f32 	%f198, [%rd84+8];
	sub.f32 	%f199, %f198, %f15;
	div.rn.f32 	%f200, %f199, %f29;
	st.global.f32 	[%rd85+8], %f200;
	ld.global.f32 	%f201, [%rd84+12];
	sub.f32 	%f202, %f201, %f15;
	div.rn.f32 	%f203, %f202, %f29;
	st.global.f32 	[%rd85+12], %f203;
	add.s32 	%r79, %r79, 8;
	add.s64 	%rd85, %rd85, 32;
	add.s64 	%rd84, %rd84, 32;
	setp.ne.s32 	%p22, %r79, 0;
	@%p22 bra 	$L__BB0_29;
$L__BB0_30:
	setp.eq.s32 	%p23, %r35, 0;
	@%p23 bra 	$L__BB0_38;
	and.b32  	%r41, %r46, 3;
	setp.lt.u32 	%p24, %r35, 4;
	@%p24 bra 	$L__BB0_33;
	add.s32 	%r65, %r81, %r34;
	mul.wide.u32 	%rd59, %r65, 4;
	add.s64 	%rd60, %rd2, %rd59;
	ld.global.f32 	%f204, [%rd60];
	sub.f32 	%f205, %f204, %f15;
	div.rn.f32 	%f206, %f205, %f29;
	add.s64 	%rd61, %rd1, %rd59;
	st.global.f32 	[%rd61], %f206;
	cvt.u64.u32 	%rd62, %r34;
	cvt.u64.u32 	%rd63, %r81;
	add.s64 	%rd64, %rd63, %rd62;
	shl.b64 	%rd65, %rd64, 2;
	add.s64 	%rd66, %rd2, %rd65;
	ld.global.f32 	%f207, [%rd66+4];
	sub.f32 	%f208, %f207, %f15;
	div.rn.f32 	%f209, %f208, %f29;
	add.s64 	%rd67, %rd1, %rd65;
	st.global.f32 	[%rd67+4], %f209;
	ld.global.f32 	%f210, [%rd66+8];
	sub.f32 	%f211, %f210, %f15;
	div.rn.f32 	%f212, %f211, %f29;
	st.global.f32 	[%rd67+8], %f212;
	ld.global.f32 	%f213, [%rd66+12];
	sub.f32 	%f214, %f213, %f15;
	div.rn.f32 	%f215, %f214, %f29;
	st.global.f32 	[%rd67+12], %f215;
	add.s32 	%r81, %r81, 4;
$L__BB0_33:
	setp.eq.s32 	%p25, %r41, 0;
	@%p25 bra 	$L__BB0_38;
	setp.eq.s32 	%p26, %r41, 1;
	@%p26 bra 	$L__BB0_36;
	add.s32 	%r66, %r81, %r34;
	mul.wide.u32 	%rd68, %r66, 4;
	add.s64 	%rd69, %rd2, %rd68;
	ld.global.f32 	%f216, [%rd69];
	sub.f32 	%f217, %f216, %f15;
	div.rn.f32 	%f218, %f217, %f29;
	add.s64 	%rd70, %rd1, %rd68;
	st.global.f32 	[%rd70], %f218;
	cvt.u64.u32 	%rd71, %r34;
	cvt.u64.u32 	%rd72, %r81;
	add.s64 	%rd73, %rd72, %rd71;
	shl.b64 	%rd74, %rd73, 2;
	add.s64 	%rd75, %rd2, %rd74;
	ld.global.f32 	%f219, [%rd75+4];
	sub.f32 	%f220, %f219, %f15;
	div.rn.f32 	%f221, %f220, %f29;
	add.s64 	%rd76, %rd1, %rd74;
	st.global.f32 	[%rd76+4], %f221;
	add.s32 	%r81, %r81, 2;
$L__BB0_36:
	and.b32  	%r67, %r46, 1;
	setp.eq.b32 	%p27, %r67, 1;
	not.pred 	%p28, %p27;
	@%p28 bra 	$L__BB0_38;
	add.s32 	%r68, %r81, %r34;
	mul.wide.u32 	%rd77, %r68, 4;
	add.s64 	%rd78, %rd2, %rd77;
	ld.global.f32 	%f222, [%rd78];
	sub.f32 	%f223, %f222, %f15;
	div.rn.f32 	%f224, %f223, %f29;
	add.s64 	%rd79, %rd1, %rd77;
	st.global.f32 	[%rd79], %f224;
$L__BB0_38:
	ret;

}


// ===== COMPILED SASS (sm_100) =====

	.target	sm_100

	.elftype	@"ET_EXEC"


//--------------------- .note.nv.tkinfo           --------------------------
	.section	.note.nv.tkinfo,"",@"SHT_NOTE"
	.sectionflags	@"SHF_NOTE_NV_TKINFO"
	.tkinfo
        /*0018*/ 	.word	0x00000002
        /*0030*/ 	.string	""
        /*0030*/ 	.string	"ptxas"
        /*0030*/ 	.string	"Cuda compilation tools, release 13.0, V13.0.88"
        /*0030*/ 	.string	"Build cuda_13.0.r13.0/compiler.36424714_0"
        /*0030*/ 	.string	"-arch sm_100 -m 64 "



//--------------------- .note.nv.cuinfo           --------------------------
	.section	.note.nv.cuinfo,"",@"SHT_NOTE"
	.sectionflags	@"SHF_NOTE_NV_CUINFO"
        /*0018*/ 	.short	0x0002
        /*001a*/ 	.short	0x0064
        /*001c*/ 	.short	0x0082
	.zero		2


//--------------------- .nv.info                  --------------------------
	.section	.nv.info,"",@"SHT_CUDA_INFO"
	.align	4


	//----- nvinfo : EIATTR_REGCOUNT
	.align		4
        /*0000*/ 	.byte	0x04, 0x2f
        /*0002*/ 	.short	(.L_1 - .L_0)
	.align		4
.L_0:
        /*0004*/ 	.word	index@(_Z7NaiveMMPfS_i)
        /*0008*/ 	.word	0x00000020


	//----- nvinfo : EIATTR_FRAME_SIZE
	.align		4
.L_1:
        /*000c*/ 	.byte	0x04, 0x11
        /*000e*/ 	.short	(.L_3 - .L_2)
	.align		4
.L_2:
        /*0010*/ 	.word	index@($__internal_1_$__cuda_sm3x_div_rn_noftz_f32_slowpath)
        /*0014*/ 	.word	0x00000000


	//----- nvinfo : EIATTR_FRAME_SIZE
	.align		4
.L_3:
        /*0018*/ 	.byte	0x04, 0x11
        /*001a*/ 	.short	(.L_5 - .L_4)
	.align		4
.L_4:
        /*001c*/ 	.word	index@($__internal_0_$__cuda_sm20_sqrt_rn_f32_slowpath)
        /*0020*/ 	.word	0x00000000


	//----- nvinfo : EIATTR_FRAME_SIZE
	.align		4
.L_5:
        /*0024*/ 	.byte	0x04, 0x11
        /*0026*/ 	.short	(.L_7 - .L_6)
	.align		4
.L_6:
        /*0028*/ 	.word	index@(_Z7NaiveMMPfS_i)
        /*002c*/ 	.word	0x00000000


	//----- nvinfo : EIATTR_MIN_STACK_SIZE
	.align		4
.L_7:
        /*0030*/ 	.byte	0x04, 0x12
        /*0032*/ 	.short	(.L_9 - .L_8)
	.align		4
.L_8:
        /*0034*/ 	.word	index@(_Z7NaiveMMPfS_i)
        /*0038*/ 	.word	0x00000000
.L_9:


//--------------------- .nv.compat                --------------------------
	.section	.nv.compat,"",@"SHT_CUDA_COMPAT_INFO"
	.align	4
        /*0000*/ 	.byte	0x02, 0x09, 0x00, 0x00, 0x02, 0x02, 0x01, 0x00, 0x02, 0x05, 0x05, 0x00, 0x03, 0x07, 0x01, 0x01
        /*0010*/ 	.byte	0x02, 0x03, 0x00, 0x00, 0x02, 0x06, 0x01, 0x00, 0x04, 0x0b, 0x08, 0x00, 0x01, 0x00, 0x00, 0x00
        /*0020*/ 	.byte	0x00, 0x00, 0x00, 0x00


//--------------------- .nv.info._Z7NaiveMMPfS_i  --------------------------
	.section	.nv.info._Z7NaiveMMPfS_i,"",@"SHT_CUDA_INFO"
	.sectionflags	@""
	.align	4


	//----- nvinfo : EIATTR_CUDA_API_VERSION
	.align		4
        /*0000*/ 	.byte	0x04, 0x37
        /*0002*/ 	.short	(.L_11 - .L_10)
.L_10:
        /*0004*/ 	.word	0x00000082


	//----- nvinfo : EIATTR_KPARAM_INFO
	.align		4
.L_11:
        /*0008*/ 	.byte	0x04, 0x17
        /*000a*/ 	.short	(.L_13 - .L_12)
.L_12:
        /*000c*/ 	.word	0x00000000
        /*0010*/ 	.short	0x0002
        /*0012*/ 	.short	0x0010
        /*0014*/ 	.byte	0x00, 0xf0, 0x11, 0x00


	//----- nvinfo : EIATTR_KPARAM_INFO
	.align		4
.L_13:
        /*0018*/ 	.byte	0x04, 0x17
        /*001a*/ 	.short	(.L_15 - .L_14)
.L_14:
        /*001c*/ 	.word	0x00000000
        /*0020*/ 	.short	0x0001
        /*0022*/ 	.short	0x0008
        /*0024*/ 	.byte	0x00, 0xf5, 0x21, 0x00


	//----- nvinfo : EIATTR_KPARAM_INFO
	.align		4
.L_15:
        /*0028*/ 	.byte	0x04, 0x17
        /*002a*/ 	.short	(.L_17 - .L_16)
.L_16:
        /*002c*/ 	.word	0x00000000
        /*0030*/ 	.short	0x0000
        /*0032*/ 	.short	0x0000
        /*0034*/ 	.byte	0x00, 0xf5, 0x21, 0x00


	//----- nvinfo : EIATTR_SPARSE_MMA_MASK
	.align		4
.L_17:
        /*0038*/ 	.byte	0x03, 0x50
        /*003a*/ 	.short	0x0000


	//----- nvinfo : EIATTR_MAXREG_COUNT
	.align		4
        /*003c*/ 	.byte	0x03, 0x1b
        /*003e*/ 	.short	0x00ff


	//----- nvinfo : EIATTR_MERCURY_ISA_VERSION
	.align		4
        /*0040*/ 	.byte	0x03, 0x5f
        /*0042*/ 	.short	0x0101


	//----- nvinfo : EIATTR_VRC_CTA_INIT_COUNT
	.align		4
        /*0044*/ 	.byte	0x02, 0x4a
	.zero		1
	.zero		1


	//----- nvinfo : EIATTR_EXIT_INSTR_OFFSETS
	.align		4
        /*0048*/ 	.byte	0x04, 0x1c
        /*004a*/ 	.short	(.L_19 - .L_18)


	//   ....[0]....
.L_18:
        /*004c*/ 	.word	0x00001470


	//   ....[1]....
        /*0050*/ 	.word	0x00001e50


	//   ....[2]....
        /*0054*/ 	.word	0x000023d0


	//   ....[3]....
        /*0058*/ 	.word	0x00002740


	//   ....[4]....
        /*005c*/ 	.word	0x000028b0


	//----- nvinfo : EIATTR_CRS_STACK_SIZE
	.align		4
.L_19:
        /*0060*/ 	.byte	0x04, 0x1e
        /*0062*/ 	.short	(.L_21 - .L_20)
.L_20:
        /*0064*/ 	.word	0x00000000


	//----- nvinfo : EIATTR_CBANK_PARAM_SIZE
	.align		4
.L_21:
        /*0068*/ 	.byte	0x03, 0x19
        /*006a*/ 	.short	0x0014


	//----- nvinfo : EIATTR_PARAM_CBANK
	.align		4
        /*006c*/ 	.byte	0x04, 0x0a
        /*006e*/ 	.short	(.L_23 - .L_22)
	.align		4
.L_22:
        /*0070*/ 	.word	index@(.nv.constant0._Z7NaiveMMPfS_i)
        /*0074*/ 	.short	0x0380
        /*0076*/ 	.short	0x0014


	//----- nvinfo : EIATTR_SW_WAR
	.align		4
.L_23:
        /*0078*/ 	.byte	0x04, 0x36
        /*007a*/ 	.short	(.L_25 - .L_24)
.L_24:
        /*007c*/ 	.word	0x00000008
.L_25:


//--------------------- .nv.callgraph             --------------------------
	.section	.nv.callgraph,"",@"SHT_CUDA_CALLGRAPH"
	.align	4
	.sectionentsize	8
	.align		4
        /*0000*/ 	.word	0x00000000
	.align		4
        /*0004*/ 	.word	0xffffffff
	.align		4
        /*0008*/ 	.word	0x00000000
	.align		4
        /*000c*/ 	.word	0xfffffffe
	.align		4
        /*0010*/ 	.word	0x00000000
	.align		4
        /*0014*/ 	.word	0xfffffffd
	.align		4
        /*0018*/ 	.word	0x00000000
	.align		4
        /*001c*/ 	.word	0xfffffffc


//--------------------- .text._Z7NaiveMMPfS_i     --------------------------
	.section	.text._Z7NaiveMMPfS_i,"ax",@progbits
	.align	128
        .global         _Z7NaiveMMPfS_i
        .type           _Z7NaiveMMPfS_i,@function
        .size           _Z7NaiveMMPfS_i,(.L_x_68 - _Z7NaiveMMPfS_i)
        .other          _Z7NaiveMMPfS_i,@"STO_CUDA_ENTRY STV_DEFAULT"
_Z7NaiveMMPfS_i:
.text._Z7NaiveMMPfS_i:
[----:B------:R-:W-:Y:S01]  /*0000*/  LDC R1, c[0x0][0x37c] ;  /* 0x0000df00ff017b82 */ /* 0x000fe20000000800 */
[----:B------:R-:W0:Y:S07]  /*0010*/  S2R R3, SR_TID.Y ;  /* 0x0000000000037919 */ /* 0x000e2e0000002200 */
[----:B------:R-:W0:Y:S01]  /*0020*/  S2UR UR4, SR_CTAID.Y ;  /* 0x00000000000479c3 */ /* 0x000e220000002600 */
[----:B------:R-:W1:Y:S01]  /*0030*/  LDCU UR7, c[0x0][0x390] ;  /* 0x00007200ff0777ac */ /* 0x000e620008000800 */
[----:B------:R-:W-:Y:S01]  /*0040*/  BSSY.RECONVERGENT B0, `(.L_x_0) ;  /* 0x0000082000007945 */ /* 0x000fe20003800200 */
[----:B------:R-:W2:Y:S01]  /*0050*/  S2R R5, SR_TID.X ;  /* 0x0000000000057919 */ /* 0x000ea20000002100 */
[----:B------:R-:W-:Y:S01]  /*0060*/  HFMA2 R4, -RZ, RZ, 0, 0 ;  /* 0x00000000ff047431 */ /* 0x000fe200000001ff */
[----:B------:R-:W3:Y:S03]  /*0070*/  LDCU.64 UR8, c[0x0][0x358] ;  /* 0x00006b00ff0877ac */ /* 0x000ee60008000a00 */
[----:B------:R-:W0:Y:S08]  /*0080*/  LDC R8, c[0x0][0x364] ;  /* 0x0000d900ff087b82 */ /* 0x000e300000000800 */
[----:B------:R-:W2:Y:S08]  /*0090*/  S2UR UR5, SR_CTAID.X ;  /* 0x00000000000579c3 */ /* 0x000eb00000002500 */
[----:B------:R-:W2:Y:S01]  /*00a0*/  LDC R0, c[0x0][0x360] ;  /* 0x0000d800ff007b82 */ /* 0x000ea20000000800 */
[----:B0-----:R-:W-:-:S02]  /*00b0*/  IMAD R8, R8, UR4, R3 ;  /* 0x0000000408087c24 */ /* 0x001fc4000f8e0203 */
[----:B--2---:R-:W-:-:S05]  /*00c0*/  IMAD R3, R0, UR5, R5 ;  /* 0x0000000500037c24 */ /* 0x004fca000f8e0205 */
[----:B------:R-:W-:-:S04]  /*00d0*/  VIMNMX.RELU R3, PT, PT, R8, R3, !PT ;  /* 0x0000000308037248 */ /* 0x000fc80007fe1100 */
[C---:B-1----:R-:W-:Y:S02]  /*00e0*/  ISETP.GE.AND P0, PT, R3.reuse, UR7, PT ;  /* 0x0000000703007c0c */ /* 0x042fe4000bf06270 */
[----:B------:R-:W-:-:S11]  /*00f0*/  ISETP.GE.AND P2, PT, R3, UR7, PT ;  /* 0x0000000703007c0c */ /* 0x000fd6000bf46270 */
[----:B---3--:R-:W-:Y:S05]  /*0100*/  @P0 BRA `(.L_x_1) ;  /* 0x0000000400d40947 */ /* 0x008fea0003800000 */
[----:B------:R-:W-:Y:S02]  /*0110*/  UISETP.GE.U32.AND UP1, UPT, UR7, 0x10, UPT ;  /* 0x000000100700788c */ /* 0x000fe4000bf26070 */
[----:B------:R-:W-:Y:S01]  /*0120*/  IMAD R0, R8, UR7, RZ ;  /* 0x0000000708007c24 */ /* 0x000fe2000f8e02ff */
[----:B------:R-:W-:Y:S01]  /*0130*/  ULOP3.LUT UR5, UR7, 0xf, URZ, 0xc0, !UPT ;  /* 0x0000000f07057892 */ /* 0x000fe2000f8ec0ff */
[----:B------:R-:W-:Y:S01]  /*0140*/  MOV R4, RZ ;  /* 0x000000ff00047202 */ /* 0x000fe20000000f00 */
[----:B------:R-:W-:Y:S02]  /*0150*/  UMOV UR4, URZ ;  /* 0x000000ff00047c82 */ /* 0x000fe40008000000 */
[----:B------:R-:W-:Y:S02]  /*0160*/  UISETP.NE.AND UP0, UPT, UR5, URZ, UPT ;  /* 0x000000ff0500728c */ /* 0x000fe4000bf05270 */
[----:B------:R-:W-:Y:S09]  /*0170*/  BRA.U !UP1, `(.L_x_2) ;  /* 0x0000000109b07547 */ /* 0x000ff2000b800000 */
[----:B------:R-:W0:Y:S01]  /*0180*/  LDC.64 R2, c[0x0][0x380] ;  /* 0x0000e000ff027b82 */ /* 0x000e220000000a00 */
[----:B------:R-:W-:Y:S01]  /*0190*/  ULOP3.LUT UR4, UR7, 0x7ffffff0, URZ, 0xc0, !UPT ;  /* 0x7ffffff007047892 */ /* 0x000fe2000f8ec0ff */
[----:B------:R-:W-:-:S03]  /*01a0*/  MOV R4, RZ ;  /* 0x000000ff00047202 */ /* 0x000fc60000000f00 */
[----:B------:R-:W-:Y:S01]  /*01b0*/  UIADD3 UR6, UPT, UPT, -UR4, URZ, URZ ;  /* 0x000000ff04067290 */ /* 0x000fe2000fffe1ff */
[----:B0-----:R-:W-:-:S03]  /*01c0*/  IMAD.WIDE.U32 R2, R0, 0x4, R2 ;  /* 0x0000000400027825 */ /* 0x001fc600078e0002 */
[----:B------:R-:W-:-:S04]  /*01d0*/  IADD3 R2, P0, PT, R2, 0x20, RZ ;  /* 0x0000002002027810 */ /* 0x000fc80007f1e0ff */
[----:B------:R-:W-:-:S09]  /*01e0*/  IADD3.X R3, PT, PT, RZ, R3, RZ, P0, !PT ;  /* 0x00000003ff037210 */ /* 0x000fd200007fe4ff */
.L_x_3:
[----:B------:R-:W2:Y:S04]  /*01f0*/  LDG.E R13, desc[UR8][R2.64+-0x20] ;  /* 0xffffe008020d7981 */ /* 0x000ea8000c1e1900 */
[----:B------:R-:W3:Y:S04]  /*0200*/  LDG.E R14, desc[UR8][R2.64+-0x1c] ;  /* 0xffffe408020e7981 */ /* 0x000ee8000c1e1900 */
[----:B------:R-:W4:Y:S04]  /*0210*/  LDG.E R16, desc[UR8][R2.64+-0x18] ;  /* 0xffffe80802107981 */ /* 0x000f28000c1e1900 */
[----:B------:R-:W5:Y:S04]  /*0220*/  LDG.E R18, desc[UR8][R2.64+-0x14] ;  /* 0xffffec0802127981 */ /* 0x000f68000c1e1900 */
        /* <DEDUP_REMOVED lines=11> */
[----:B------:R0:W5:Y:S01]  /*02e0*/  LDG.E R5, desc[UR8][R2.64+0x1c] ;  /* 0x00001c0802057981 */ /* 0x000162000c1e1900 */
[----:B------:R-:W-:-:S04]  /*02f0*/  UIADD3 UR6, UPT, UPT, UR6, 0x10, URZ ;  /* 0x0000001006067890 */ /* 0x000fc8000fffe0ff */
[----:B------:R-:W-:Y:S01]  /*0300*/  UISETP.NE.AND UP1, UPT, UR6, URZ, UPT ;  /* 0x000000ff0600728c */ /* 0x000fe2000bf25270 */
[----:B0-----:R-:W-:-:S04]  /*0310*/  IADD3 R2, P0, PT, R2, 0x40, RZ ;  /* 0x0000004002027810 */ /* 0x001fc80007f1e0ff */
[----:B------:R-:W-:Y:S01]  /*0320*/  IADD3.X R3, PT, PT, RZ, R3, RZ, P0, !PT ;  /* 0x00000003ff037210 */ /* 0x000fe200007fe4ff */
[----:B--2---:R-:W-:-:S04]  /*0330*/  FADD R13, R13, R4 ;  /* 0x000000040d0d7221 */ /* 0x004fc80000000000 */
[----:B---3--:R-:W-:-:S04]  /*0340*/  FADD R13, R13, R14 ;  /* 0x0000000e0d0d7221 */ /* 0x008fc80000000000 */
[----:B----4-:R-:W-:-:S04]  /*0350*/  FADD R13, R13, R16 ;  /* 0x000000100d0d7221 */ /* 0x010fc80000000000 */
[----:B-----5:R-:W-:-:S04]  /*0360*/  FADD R13, R13, R18 ;  /* 0x000000120d0d7221 */ /* 0x020fc80000000000 */
[----:B------:R-:W-:-:S04]  /*0370*/  FADD R13, R13, R20 ;  /* 0x000000140d0d7221 */ /* 0x000fc80000000000 */
        /* <DEDUP_REMOVED lines=10> */
[----:B------:R-:W-:Y:S01]  /*0420*/  FADD R4, R6, R5 ;  /* 0x0000000506047221 */ /* 0x000fe20000000000 */
[----:B------:R-:W-:Y:S06]  /*0430*/  BRA.U UP1, `(.L_x_3) ;  /* 0xfffffffd016c7547 */ /* 0x000fec000b83ffff */
.L_x_2:
[----:B------:R-:W-:Y:S05]  /*0440*/  BRA.U !UP0, `(.L_x_1) ;  /* 0x0000000508047547 */ /* 0x000fea000b800000 */
[----:B------:R-:W-:Y:S02]  /*0450*/  UISETP.GE.U32.AND UP0, UPT, UR5, 0x8, UPT ;  /* 0x000000080500788c */ /* 0x000fe4000bf06070 */
[----:B------:R-:W-:-:S04]  /*0460*/  ULOP3.LUT UR6, UR7, 0x7, URZ, 0xc0, !UPT ;  /* 0x0000000707067892 */ /* 0x000fc8000f8ec0ff */
[----:B------:R-:W-:-:S03]  /*0470*/  UISETP.NE.AND UP1, UPT, UR6, URZ, UPT ;  /* 0x000000ff0600728c */ /* 0x000fc6000bf25270 */
[----:B------:R-:W-:Y:S08]  /*0480*/  BRA.U !UP0, `(.L_x_4) ;  /* 0x0000000108647547 */ /* 0x000ff0000b800000 */
[----:B------:R-:W0:Y:S01]  /*0490*/  LDC.64 R6, c[0x0][0x380] ;  /* 0x0000e000ff067b82 */ /* 0x000e220000000a00 */
[----:B------:R-:W1:Y:S01]  /*04a0*/  LDCU.64 UR10, c[0x0][0x380] ;  /* 0x00007000ff0a77ac */ /* 0x000e620008000a00 */
[C---:B------:R-:W-:Y:S02]  /*04b0*/  IADD3 R3, PT, PT, R0.reuse, UR4, RZ ;  /* 0x0000000400037c10 */ /* 0x040fe4000fffe0ff */
[----:B------:R-:W-:-:S04]  /*04c0*/  IADD3 R5, P0, PT, R0, UR4, RZ ;  /* 0x0000000400057c10 */ /* 0x000fc8000ff1e0ff */
[----:B------:R-:W-:Y:S02]  /*04d0*/  IADD3.X R10, PT, PT, RZ, RZ, RZ, P0, !PT ;  /* 0x000000ffff0a7210 */ /* 0x000fe400007fe4ff */
[----:B-1----:R-:W-:Y:S01]  /*04e0*/  LEA R2, P0, R5, UR10, 0x2 ;  /* 0x0000000a05027c11 */ /* 0x002fe2000f8010ff */
[----:B0-----:R-:W-:-:S03]  /*04f0*/  IMAD.WIDE.U32 R6, R3, 0x4, R6 ;  /* 0x0000000403067825 */ /* 0x001fc600078e0006 */
[----:B------:R-:W-:-:S03]  /*0500*/  LEA.HI.X R3, R5, UR11, R10, 0x2, P0 ;  /* 0x0000000b05037c11 */ /* 0x000fc600080f140a */
[----:B------:R-:W2:Y:S04]  /*0510*/  LDG.E R7, desc[UR8][R6.64] ;  /* 0x0000000806077981 */ /* 0x000ea8000c1e1900 */
[----:B------:R-:W3:Y:S04]  /*0520*/  LDG.E R5, desc[UR8][R2.64+0x4] ;  /* 0x0000040802057981 */ /* 0x000ee8000c1e1900 */
[----:B------:R-:W4:Y:S04]  /*0530*/  LDG.E R9, desc[UR8][R2.64+0x8] ;  /* 0x0000080802097981 */ /* 0x000f28000c1e1900 */
[----:B------:R-:W5:Y:S04]  /*0540*/  LDG.E R11, desc[UR8][R2.64+0xc] ;  /* 0x00000c08020b7981 */ /* 0x000f68000c1e1900 */
[----:B------:R-:W5:Y:S04]  /*0550*/  LDG.E R13, desc[UR8][R2.64+0x10] ;  /* 0x00001008020d7981 */ /* 0x000f68000c1e1900 */
[----:B------:R-:W5:Y:S04]  /*0560*/  LDG.E R15, desc[UR8][R2.64+0x14] ;  /* 0x00001408020f7981 */ /* 0x000f68000c1e1900 */
[----:B------:R-:W5:Y:S04]  /*0570*/  LDG.E R17, desc[UR8][R2.64+0x18] ;  /* 0x0000180802117981 */ /* 0x000f68000c1e1900 */
[----:B------:R-:W5:Y:S01]  /*0580*/  LDG.E R19, desc[UR8][R2.64+0x1c] ;  /* 0x00001c0802137981 */ /* 0x000f62000c1e1900 */
[----:B------:R-:W-:Y:S01]  /*0590*/  UIADD3 UR4, UPT, UPT, UR4, 0x8, URZ ;  /* 0x0000000804047890 */ /* 0x000fe2000fffe0ff */
[----:B--2---:R-:W-:-:S04]  /*05a0*/  FADD R4, R4, R7 ;  /* 0x0000000704047221 */ /* 0x004fc80000000000 */
[----:B---3--:R-:W-:-:S04]  /*05b0*/  FADD R4, R4, R5 ;  /* 0x0000000504047221 */ /* 0x008fc80000000000 */
[----:B----4-:R-:W-:-:S04]  /*05c0*/  FADD R4, R4, R9 ;  /* 0x0000000904047221 */ /* 0x010fc80000000000 */
[----:B-----5:R-:W-:-:S04]  /*05d0*/  FADD R4, R4, R11 ;  /* 0x0000000b04047221 */ /* 0x020fc80000000000 */
[----:B------:R-:W-:-:S04]  /*05e0*/  FADD R4, R4, R13 ;  /* 0x0000000d04047221 */ /* 0x000fc80000000000 */
[----:B------:R-:W-:-:S04]  /*05f0*/  FADD R4, R4, R15 ;  /* 0x0000000f04047221 */ /* 0x000fc80000000000 */
[----:B------:R-:W-:-:S04]  /*0600*/  FADD R4, R4, R17 ;  /* 0x0000001104047221 */ /* 0x000fc80000000000 */
[----:B------:R-:W-:-:S07]  /*0610*/  FADD R4, R4, R19 ;  /* 0x0000001304047221 */ /* 0x000fce0000000000 */
.L_x_4:
        /* <DEDUP_REMOVED lines=10> */
[----:B-1----:R-:W-:-:S04]  /*06c0*/  LEA R6, P0, R7, UR10, 0x2 ;  /* 0x0000000a07067c11 */ /* 0x002fc8000f8010ff */
[----:B------:R-:W-:Y:S01]  /*06d0*/  LEA.HI.X R7, R7, UR11, R10, 0x2, P0 ;  /* 0x0000000b07077c11 */ /* 0x000fe200080f140a */
[----:B0-----:R-:W-:-:S04]  /*06e0*/  IMAD.WIDE.U32 R2, R5, 0x4, R2 ;  /* 0x0000000405027825 */ /* 0x001fc800078e0002 */
[----:B------:R-:W2:Y:S04]  /*06f0*/  LDG.E R5, desc[UR8][R6.64+0x4] ;  /* 0x0000040806057981 */ /* 0x000ea8000c1e1900 */
[----:B------:R-:W3:Y:S04]  /*0700*/  LDG.E R3, desc[UR8][R2.64] ;  /* 0x0000000802037981 */ /* 0x000ee8000c1e1900 */
[----:B------:R-:W4:Y:S04]  /*0710*/  LDG.E R9, desc[UR8][R6.64+0x8] ;  /* 0x0000080806097981 */ /* 0x000f28000c1e1900 */
[----:B------:R-:W5:Y:S01]  /*0720*/  LDG.E R11, desc[UR8][R6.64+0xc] ;  /* 0x00000c08060b7981 */ /* 0x000f62000c1e1900 */
[----:B------:R-:W-:Y:S01]  /*0730*/  UIADD3 UR4, UPT, UPT, UR4, 0x4, URZ ;  /* 0x0000000404047890 */ /* 0x000fe2000fffe0ff */
[----:B---3--:R-:W-:-:S04]  /*0740*/  FADD R4, R4, R3 ;  /* 0x0000000304047221 */ /* 0x008fc80000000000 */
[----:B--2---:R-:W-:-:S04]  /*0750*/  FADD R4, R4, R5 ;  /* 0x0000000504047221 */ /* 0x004fc80000000000 */
[----:B----4-:R-:W-:-:S04]  /*0760*/  FADD R4, R4, R9 ;  /* 0x0000000904047221 */ /* 0x010fc80000000000 */
[----:B-----5:R-:W-:-:S07]  /*0770*/  FADD R4, R4, R11 ;  /* 0x0000000b04047221 */ /* 0x020fce0000000000 */
.L_x_5:
[----:B------:R-:W-:Y:S05]  /*0780*/  BRA.U !UP1, `(.L_x_1) ;  /* 0x0000000109347547 */ /* 0x000fea000b800000 */
[----:B------:R-:W0:Y:S01]  /*0790*/  LDC.64 R2, c[0x0][0x380] ;  /* 0x0000e000ff027b82 */ /* 0x000e220000000a00 */
[----:B------:R-:W-:Y:S01]  /*07a0*/  IADD3 R5, PT, PT, R0, UR4, RZ ;  /* 0x0000000400057c10 */ /* 0x000fe2000fffe0ff */
[----:B------:R-:W-:-:S04]  /*07b0*/  UIADD3 UR5, UPT, UPT, -UR5, URZ, URZ ;  /* 0x000000ff05057290 */ /* 0x000fc8000fffe1ff */
[----:B0-----:R-:W-:-:S05]  /*07c0*/  IMAD.WIDE.U32 R2, R5, 0x4, R2 ;  /* 0x0000000405027825 */ /* 0x001fca00078e0002 */
[----:B------:R-:W-:-:S07]  /*07d0*/  MOV R5, R3 ;  /* 0x0000000300057202 */ /* 0x000fce0000000f00 */
.L_x_6:
[----:B------:R-:W-:-:S06]  /*07e0*/  MOV R3, R5 ;  /* 0x0000000500037202 */ /* 0x000fcc0000000f00 */
[----:B------:R0:W2:Y:S01]  /*07f0*/  LDG.E R3, desc[UR8][R2.64] ;  /* 0x0000000802037981 */ /* 0x0000a2000c1e1900 */
[----:B------:R-:W-:-:S04]  /*0800*/  UIADD3 UR5, UPT, UPT, UR5, 0x1, URZ ;  /* 0x0000000105057890 */ /* 0x000fc8000fffe0ff */
[----:B------:R-:W-:Y:S01]  /*0810*/  UISETP.NE.AND UP0, UPT, UR5, URZ, UPT ;  /* 0x000000ff0500728c */ /* 0x000fe2000bf05270 */
[----:B0-----:R-:W-:-:S04]  /*0820*/  IADD3 R2, P0, PT, R2, 0x4, RZ ;  /* 0x0000000402027810 */ /* 0x001fc80007f1e0ff */
[----:B------:R-:W-:Y:S01]  /*0830*/  IADD3.X R5, PT, PT, RZ, R5, RZ, P0, !PT ;  /* 0x00000005ff057210 */ /* 0x000fe200007fe4ff */
[----:B--2---:R-:W-:-:S03]  /*0840*/  FADD R4, R3, R4 ;  /* 0x0000000403047221 */ /* 0x004fc60000000000 */
[----:B------:R-:W-:Y:S05]  /*0850*/  BRA.U UP0, `(.L_x_6) ;  /* 0xfffffffd00e07547 */ /* 0x000fea000b83ffff */
.L_x_1:
[----:B------:R-:W-:Y:S05]  /*0860*/  BSYNC.RECONVERGENT B0 ;  /* 0x0000000000007941 */ /* 0x000fea0003800200 */
.L_x_0:
[----:B------:R-:W-:Y:S01]  /*0870*/  I2FP.F32.S32 R3, UR7 ;  /* 0x0000000700037c45 */ /* 0x000fe20008201400 */
[----:B------:R-:W-:Y:S01]  /*0880*/  UISETP.GE.AND UP0, UPT, UR7, 0x1, UPT ;  /* 0x000000010700788c */ /* 0x000fe2000bf06270 */
[----:B------:R-:W-:Y:S02]  /*0890*/  BSSY.RECONVERGENT B2, `(.L_x_7) ;  /* 0x000000d000027945 */ /* 0x000fe40003800200 */
[----:B------:R-:W0:Y:S08]  /*08a0*/  MUFU.RCP R0, R3 ;  /* 0x0000000300007308 */ /* 0x000e300000001000 */
[----:B------:R-:W1:Y:S01]  /*08b0*/  FCHK P0, R4, R3 ;  /* 0x0000000304007302 */ /* 0x000e620000000000 */
[----:B0-----:R-:W-:-:S04]  /*08c0*/  FFMA R5, -R3, R0, 1 ;  /* 0x3f80000003057423 */ /* 0x001fc80000000100 */
[----:B------:R-:W-:-:S04]  /*08d0*/  FFMA R0, R0, R5, R0 ;  /* 0x0000000500007223 */ /* 0x000fc80000000000 */
[----:B------:R-:W-:-:S04]  /*08e0*/  FFMA R5, R0, R4, RZ ;  /* 0x0000000400057223 */ /* 0x000fc800000000ff */
[----:B------:R-:W-:-:S04]  /*08f0*/  FFMA R2, -R3, R5, R4 ;  /* 0x0000000503027223 */ /* 0x000fc80000000104 */
[----:B------:R-:W-:Y:S01]  /*0900*/  FFMA R2, R0, R2, R5 ;  /* 0x0000000200027223 */ /* 0x000fe20000000005 */
[----:B-1----:R-:W-:Y:S06]  /*0910*/  @!P0 BRA `(.L_x_8) ;  /* 0x0000000000108947 */ /* 0x002fec0003800000 */
[----:B------:R-:W-:Y:S02]  /*0920*/  MOV R0, R4 ;  /* 0x0000000400007202 */ /* 0x000fe40000000f00 */
[----:B------:R-:W-:-:S07]  /*0930*/  MOV R10, 0x950 ;  /* 0x00000950000a7802 */ /* 0x000fce0000000f00 */
[----:B------:R-:W-:Y:S05]  /*0940*/  CALL.REL.NOINC `($__internal_1_$__cuda_sm3x_div_rn_noftz_f32_slowpath) ;  /* 0x0000002000347944 */ /* 0x000fea0003c00000 */
[----:B------:R-:W-:-:S07]  /*0950*/  MOV R2, R9 ;  /* 0x0000000900027202 */ /* 0x000fce0000000f00 */
.L_x_8:
[----:B------:R-:W-:Y:S05]  /*0960*/  BSYNC.RECONVERGENT B2 ;  /* 0x0000000000027941 */ /* 0x000fea0003800200 */
.L_x_7:
[----:B------:R-:W-:Y:S01]  /*0970*/  HFMA2 R6, -RZ, RZ, 0, 0 ;  /* 0x00000000ff067431 */ /* 0x000fe200000001ff */
[----:B------:R-:W-:Y:S06]  /*0980*/  BRA.U !UP0, `(.L_x_9) ;  /* 0x00000009084c7547 */ /* 0x000fec000b800000 */
[----:B------:R-:W0:Y:S01]  /*0990*/  LDCU UR5, c[0x0][0x390] ;  /* 0x00007200ff0577ac */ /* 0x000e220008000800 */
[----:B------:R-:W-:Y:S01]  /*09a0*/  MOV R6, RZ ;  /* 0x000000ff00067202 */ /* 0x000fe20000000f00 */
[----:B------:R-:W-:Y:S01]  /*09b0*/  UMOV UR4, URZ ;  /* 0x000000ff00047c82 */ /* 0x000fe20008000000 */
[----:B0-----:R-:W-:Y:S02]  /*09c0*/  UISETP.GE.U32.AND UP1, UPT, UR5, 0x10, UPT ;  /* 0x000000100500788c */ /* 0x001fe4000bf26070 */
[----:B------:R-:W-:Y:S01]  /*09d0*/  IMAD R0, R8, UR5, RZ ;  /* 0x0000000508007c24 */ /* 0x000fe2000f8e02ff */
[----:B------:R-:W-:-:S04]  /*09e0*/  ULOP3.LUT UR7, UR5, 0xf, URZ, 0xc0, !UPT ;  /* 0x0000000f05077892 */ /* 0x000fc8000f8ec0ff */
        /* <DEDUP_REMOVED lines=9> */
.L_x_11:
        /* <DEDUP_REMOVED lines=20> */
[----:B--2---:R-:W-:-:S04]  /*0bc0*/  FADD R10, R10, -R2 ;  /* 0x800000020a0a7221 */ /* 0x004fc80000000000 */
[----:B------:R-:W-:Y:S01]  /*0bd0*/  FFMA R6, R10, R10, R6 ;  /* 0x0000000a0a067223 */ /* 0x000fe20000000006 */
[--C-:B---3--:R-:W-:Y:S01]  /*0be0*/  FADD R12, R12, -R2.reuse ;  /* 0x800000020c0c7221 */ /* 0x108fe20000000000 */
[----:B----4-:R-:W-:-:S03]  /*0bf0*/  FADD R14, R14, -R2 ;  /* 0x800000020e0e7221 */ /* 0x010fc60000000000 */
[----:B------:R-:W-:Y:S01]  /*0c00*/  FFMA R6, R12, R12, R6 ;  /* 0x0000000c0c067223 */ /* 0x000fe20000000006 */
[----:B-----5:R-:W-:-:S03]  /*0c10*/  FADD R16, R16, -R2 ;  /* 0x8000000210107221 */ /* 0x020fc60000000000 */
[----:B------:R-:W-:Y:S01]  /*0c20*/  FFMA R6, R14, R14, R6 ;  /* 0x0000000e0e067223 */ /* 0x000fe20000000006 */
[----:B------:R-:W-:-:S03]  /*0c30*/  FADD R29, R29, -R2 ;  /* 0x800000021d1d7221 */ /* 0x000fc60000000000 */
        /* <DEDUP_REMOVED lines=22> */
[----:B------:R-:W-:-:S04]  /*0da0*/  FFMA R6, R11, R11, R6 ;  /* 0x0000000b0b067223 */ /* 0x000fc80000000006 */
[----:B------:R-:W-:Y:S01]  /*0db0*/  FFMA R6, R7, R7, R6 ;  /* 0x0000000707067223 */ /* 0x000fe20000000006 */
[----:B------:R-:W-:Y:S06]  /*0dc0*/  BRA.U UP1, `(.L_x_11) ;  /* 0xfffffffd012c7547 */ /* 0x000fec000b83ffff */
.L_x_10:
        /* <DEDUP_REMOVED lines=37> */
[----:B------:R-:W-:-:S07]  /*1020*/  FFMA R6, R23, R23, R6 ;  /* 0x0000001717067223 */ /* 0x000fce0000000006 */
.L_x_12:
        /* <DEDUP_REMOVED lines=18> */
[--C-:B--2---:R-:W-:Y:S01]  /*1150*/  FADD R9, R9, -R2.reuse ;  /* 0x8000000209097221 */ /* 0x104fe20000000000 */
[----:B---3--:R-:W-:-:S04]  /*1160*/  FADD R7, R5, -R2 ;  /* 0x8000000205077221 */ /* 0x008fc80000000000 */
[----:B------:R-:W-:Y:S01]  /*1170*/  FFMA R6, R7, R7, R6 ;  /* 0x0000000707067223 */ /* 0x000fe20000000006 */
[----:B----4-:R-:W-:-:S03]  /*1180*/  FADD R13, R13, -R2 ;  /* 0x800000020d0d7221 */ /* 0x010fc60000000000 */
[----:B------:R-:W-:Y:S01]  /*1190*/  FFMA R6, R9, R9, R6 ;  /* 0x0000000909067223 */ /* 0x000fe20000000006 */
[----:B-----5:R-:W-:-:S03]  /*11a0*/  FADD R15, R15, -R2 ;  /* 0x800000020f0f7221 */ /* 0x020fc60000000000 */
[----:B------:R-:W-:-:S04]  /*11b0*/  FFMA R6, R13, R13, R6 ;  /* 0x0000000d0d067223 */ /* 0x000fc80000000006 */
[----:B------:R-:W-:-:S07]  /*11c0*/  FFMA R6, R15, R15, R6 ;  /* 0x0000000f0f067223 */ /* 0x000fce0000000006 */
.L_x_13:
[----:B------:R-:W-:Y:S05]  /*11d0*/  BRA.U !UP1, `(.L_x_9) ;  /* 0x0000000109387547 */ /* 0x000fea000b800000 */
[----:B------:R-:W0:Y:S01]  /*11e0*/  LDC.64 R4, c[0x0][0x380] ;  /* 0x0000e000ff047b82 */ /* 0x000e220000000a00 */
[----:B------:R-:W-:Y:S01]  /*11f0*/  IADD3 R7, PT, PT, R0, UR4, RZ ;  /* 0x0000000400077c10 */ /* 0x000fe2000fffe0ff */
[----:B------:R-:W-:-:S04]  /*1200*/  UIADD3 UR4, UPT, UPT, -UR5, URZ, URZ ;  /* 0x000000ff05047290 */ /* 0x000fc8000fffe1ff */
[----:B0-----:R-:W-:-:S05]  /*1210*/  IMAD.WIDE.U32 R4, R7, 0x4, R4 ;  /* 0x0000000407047825 */ /* 0x001fca00078e0004 */
[----:B------:R-:W-:-:S07]  /*1220*/  MOV R9, R5 ;  /* 0x0000000500097202 */ /* 0x000fce0000000f00 */
.L_x_14:
[----:B------:R-:W-:-:S06]  /*1230*/  MOV R5, R9 ;  /* 0x0000000900057202 */ /* 0x000fcc0000000f00 */
[----:B------:R0:W2:Y:S01]  /*1240*/  LDG.E R5, desc[UR8][R4.64] ;  /* 0x0000000804057981 */ /* 0x0000a2000c1e1900 */
[----:B------:R-:W-:-:S04]  /*1250*/  UIADD3 UR4, UPT, UPT, UR4, 0x1, URZ ;  /* 0x0000000104047890 */ /* 0x000fc8000fffe0ff */
[----:B------:R-:W-:Y:S01]  /*1260*/  UISETP.NE.AND UP0, UPT, UR4, URZ, UPT ;  /* 0x000000ff0400728c */ /* 0x000fe2000bf05270 */
[----:B0-----:R-:W-:-:S04]  /*1270*/  IADD3 R4, P0, PT, R4, 0x4, RZ ;  /* 0x0000000404047810 */ /* 0x001fc80007f1e0ff */
[----:B------:R-:W-:Y:S01]  /*1280*/  IADD3.X R9, PT, PT, RZ, R9, RZ, P0, !PT ;  /* 0x00000009ff097210 */ /* 0x000fe200007fe4ff */
[----:B--2---:R-:W-:-:S04]  /*1290*/  FADD R7, R5, -R2 ;  /* 0x8000000205077221 */ /* 0x004fc80000000000 */
[----:B------:R-:W-:Y:S01]  /*12a0*/  FFMA R6, R7, R7, R6 ;  /* 0x0000000707067223 */ /* 0x000fe20000000006 */
[----:B------:R-:W-:Y:S06]  /*12b0*/  BRA.U UP0, `(.L_x_14) ;  /* 0xfffffffd00dc7547 */ /* 0x000fec000b83ffff */
.L_x_9:
[----:B------:R-:W0:Y:S01]  /*12c0*/  MUFU.RCP R0, R3 ;  /* 0x0000000300007308 */ /* 0x000e220000001000 */
[----:B------:R-:W-:Y:S07]  /*12d0*/  BSSY.RECONVERGENT B2, `(.L_x_15) ;  /* 0x000000c000027945 */ /* 0x000fee0003800200 */
        /* <DEDUP_REMOVED lines=11> */
.L_x_16:
[----:B------:R-:W-:Y:S05]  /*1390*/  BSYNC.RECONVERGENT B2 ;  /* 0x0000000000027941 */ /* 0x000fea0003800200 */
.L_x_15:
[----:B------:R-:W-:Y:S01]  /*13a0*/  IADD3 R3, PT, PT, R0, -0xd000000, RZ ;  /* 0xf300000000037810 */ /* 0x000fe20007ffe0ff */
[----:B------:R0:W1:Y:S01]  /*13b0*/  MUFU.RSQ R5, R0 ;  /* 0x0000000000057308 */ /* 0x0000620000001400 */
[----:B------:R-:W-:Y:S02]  /*13c0*/  BSSY.RECONVERGENT B0, `(.L_x_17) ;  /* 0x000000a000007945 */ /* 0x000fe40003800200 */
[----:B------:R-:W-:-:S13]  /*13d0*/  ISETP.GT.U32.AND P0, PT, R3, 0x727fffff, PT ;  /* 0x727fffff0300780c */ /* 0x000fda0003f04070 */
[----:B0-----:R-:W-:Y:S05]  /*13e0*/  @!P0 BRA `(.L_x_18) ;  /* 0x00000000000c8947 */ /* 0x001fea0003800000 */
[----:B------:R-:W-:-:S07]  /*13f0*/  MOV R9, 0x1410 ;  /* 0x0000141000097802 */ /* 0x000fce0000000f00 */
[----:B-1----:R-:W-:Y:S05]  /*1400*/  CALL.REL.NOINC `($__internal_0_$__cuda_sm20_sqrt_rn_f32_slowpath) ;  /* 0x00000014002c7944 */ /* 0x002fea0003c00000 */
[----:B------:R-:W-:Y:S05]  /*1410*/  BRA `(.L_x_19) ;  /* 0x0000000000107947 */ /* 0x000fea0003800000 */
.L_x_18:
[C---:B-1----:R-:W-:Y:S01]  /*1420*/  FMUL.FTZ R3, R5.reuse, R0 ;  /* 0x0000000005037220 */ /* 0x042fe20000410000 */
[----:B------:R-:W-:-:S03]  /*1430*/  FMUL.FTZ R4, R5, 0.5 ;  /* 0x3f00000005047820 */ /* 0x000fc60000410000 */
[----:B------:R-:W-:-:S04]  /*1440*/  FFMA R0, -R3, R3, R0 ;  /* 0x0000000303007223 */ /* 0x000fc80000000100 */
[----:B------:R-:W-:-:S07]  /*1450*/  FFMA R3, R0, R4, R3 ;  /* 0x0000000400037223 */ /* 0x000fce0000000003 */
.L_x_19:
[----:B------:R-:W-:Y:S05]  /*1460*/  BSYNC.RECONVERGENT B0 ;  /* 0x0000000000007941 */ /* 0x000fea0003800200 */
.L_x_17:
[----:B------:R-:W-:Y:S05]  /*1470*/  @P2 EXIT ;  /* 0x000000000000294d */ /* 0x000fea0003800000 */
[----:B------:R-:W0:Y:S01]  /*1480*/  LDCU UR5, c[0x0][0x390] ;  /* 0x00007200ff0577ac */ /* 0x000e220008000800 */
[----:B------:R-:W-:Y:S01]  /*1490*/  UMOV UR4, URZ ;  /* 0x000000ff00047c82 */ /* 0x000fe20008000000 */
[----:B0-----:R-:W-:Y:S02]  /*14a0*/  UISETP.GE.U32.AND UP0, UPT, UR5, 0x8, UPT ;  /* 0x000000080500788c */ /* 0x001fe4000bf06070 */
[----:B------:R-:W-:Y:S01]  /*14b0*/  IMAD R8, R8, UR5, RZ ;  /* 0x0000000508087c24 */ /* 0x000fe2000f8e02ff */
[----:B------:R-:W-:-:S06]  /*14c0*/  ULOP3.LUT UR6, UR5, 0x7, URZ, 0xc0, !UPT ;  /* 0x0000000705067892 */ /* 0x000fcc000f8ec0ff */
[----:B------:R-:W-:Y:S06]  /*14d0*/  BRA.U !UP0, `(.L_x_20) ;  /* 0x0000000908587547 */ /* 0x000fec000b800000 */
[----:B------:R-:W0:Y:S01]  /*14e0*/  LDCU.128 UR12, c[0x0][0x380] ;  /* 0x00007000ff0c77ac */ /* 0x000e220008000c00 */
[----:B------:R-:W-:Y:S01]  /*14f0*/  HFMA2 R4, -RZ, RZ, 0, 9.5367431640625e-07 ;  /* 0x00000010ff047431 */ /* 0x000fe200000001ff */
[----:B------:R-:W-:Y:S01]  /*1500*/  MOV R5, 0x0 ;  /* 0x0000000000057802 */ /* 0x000fe20000000f00 */
[----:B------:R-:W-:-:S04]  /*1510*/  ULOP3.LUT UR4, UR5, 0x7ffffff8, URZ, 0xc0, !UPT ;  /* 0x7ffffff805047892 */ /* 0x000fc8000f8ec0ff */
[----:B------:R-:W-:Y:S01]  /*1520*/  UIADD3 UR5, UPT, UPT, -UR4, URZ, URZ ;  /* 0x000000ff04057290 */ /* 0x000fe2000fffe1ff */
[----:B------:R-:W-:-:S03]  /*1530*/  IMAD.WIDE.U32 R4, R8, 0x4, R4 ;  /* 0x0000000408047825 */ /* 0x000fc600078e0004 */
[C---:B0-----:R-:W-:Y:S02]  /*1540*/  IADD3 R10, P0, PT, R4.reuse, UR14, RZ ;  /* 0x0000000e040a7c10 */ /* 0x041fe4000ff1e0ff */
[----:B------:R-:W-:Y:S02]  /*1550*/  IADD3 R4, P1, PT, R4, UR12, RZ ;  /* 0x0000000c04047c10 */ /* 0x000fe4000ff3e0ff */
[C---:B------:R-:W-:Y:S02]  /*1560*/  IADD3.X R13, PT, PT, R5.reuse, UR15, RZ, P0, !PT ;  /* 0x0000000f050d7c10 */ /* 0x040fe400087fe4ff */
[----:B------:R-:W-:-:S09]  /*1570*/  IADD3.X R5, PT, PT, R5, UR13, RZ, P1, !PT ;  /* 0x0000000d05057c10 */ /* 0x000fd20008ffe4ff */
.L_x_37:
[----:B0-----:R-:W2:Y:S01]  /*1580*/  LDG.E R7, desc[UR8][R4.64+-0x10] ;  /* 0xfffff00804077981 */ /* 0x001ea2000c1e1900 */
[----:B------:R-:W0:Y:S01]  /*1590*/  MUFU.RCP R6, R3 ;  /* 0x0000000300067308 */ /* 0x000e220000001000 */
[----:B------:R-:W-:Y:S01]  /*15a0*/  UIADD3 UR5, UPT, UPT, UR5, 0x8, URZ ;  /* 0x0000000805057890 */ /* 0x000fe2000fffe0ff */
[----:B------:R-:W-:Y:S03]  /*15b0*/  BSSY.RECONVERGENT B2, `(.L_x_21) ;  /* 0x000000e000027945 */ /* 0x000fe60003800200 */
[----:B------:R-:W-:Y:S01]  /*15c0*/  UISETP.NE.AND UP0, UPT, UR5, URZ, UPT ;  /* 0x000000ff0500728c */ /* 0x000fe2000bf05270 */
[----:B0-----:R-:W-:-:S04]  /*15d0*/  FFMA R9, R6, -R3, 1 ;  /* 0x3f80000006097423 */ /* 0x001fc80000000803 */
[----:B------:R-:W-:Y:S01]  /*15e0*/  FFMA R9, R6, R9, R6 ;  /* 0x0000000906097223 */ /* 0x000fe20000000006 */
[----:B--2---:R-:W-:-:S04]  /*15f0*/  FADD R0, R7, -R2 ;  /* 0x8000000207007221 */ /* 0x004fc80000000000 */
[----:B------:R-:W0:Y:S01]  /*1600*/  FCHK P0, R0, R3 ;  /* 0x0000000300007302 */ /* 0x000e220000000000 */
[----:B------:R-:W-:-:S04]  /*1610*/  FFMA R6, R0, R9, RZ ;  /* 0x0000000900067223 */ /* 0x000fc800000000ff */
[----:B------:R-:W-:-:S04]  /*1620*/  FFMA R7, R6, -R3, R0 ;  /* 0x8000000306077223 */ /* 0x000fc80000000000 */
[----:B------:R-:W-:Y:S01]  /*1630*/  FFMA R9, R9, R7, R6 ;  /* 0x0000000709097223 */ /* 0x000fe20000000006 */
[----:B------:R-:W-:Y:S02]  /*1640*/  MOV R6, R10 ;  /* 0x0000000a00067202 */ /* 0x000fe40000000f00 */
[----:B------:R-:W-:Y:S01]  /*1650*/  MOV R7, R13 ;  /* 0x0000000d00077202 */ /* 0x000fe20000000f00 */
[----:B0-----:R-:W-:Y:S06]  /*1660*/  @!P0 BRA `(.L_x_22) ;  /* 0x0000000000088947 */ /* 0x001fec0003800000 */
[----:B------:R-:W-:-:S07]  /*1670*/  MOV R10, 0x1690 ;  /* 0x00001690000a7802 */ /* 0x000fce0000000f00 */
[----:B------:R-:W-:Y:S05]  /*1680*/  CALL.REL.NOINC `($__internal_1_$__cuda_sm3x_div_rn_noftz_f32_slowpath) ;  /* 0x0000001000e47944 */ /* 0x000fea0003c00000 */
.L_x_22:
[----:B------:R-:W-:Y:S05]  /*1690*/  BSYNC.RECONVERGENT B2 ;  /* 0x0000000000027941 */ /* 0x000fea0003800200 */
.L_x_21:
[----:B------:R0:W-:Y:S04]  /*16a0*/  STG.E desc[UR8][R6.64+-0x10], R9 ;  /* 0xfffff00906007986 */ /* 0x0001e8000c101908 */
[----:B------:R-:W2:Y:S01]  /*16b0*/  LDG.E R11, desc[UR8][R4.64+-0xc] ;  /* 0xfffff408040b7981 */ /* 0x000ea2000c1e1900 */
[----:B------:R-:W1:Y:S01]  /*16c0*/  MUFU.RCP R0, R3 ;  /* 0x0000000300007308 */ /* 0x000e620000001000 */
[----:B------:R-:W-:Y:S01]  /*16d0*/  BSSY.RECONVERGENT B2, `(.L_x_23) ;  /* 0x000000d000027945 */ /* 0x000fe20003800200 */
[----:B-1----:R-:W-:-:S04]  /*16e0*/  FFMA R15, R0, -R3, 1 ;  /* 0x3f800000000f7423 */ /* 0x002fc80000000803 */
[----:B------:R-:W-:Y:S01]  /*16f0*/  FFMA R0, R0, R15, R0 ;  /* 0x0000000f00007223 */ /* 0x000fe20000000000 */
[----:B--2---:R-:W-:-:S04]  /*1700*/  FADD R13, R11, -R2 ;  /* 0x800000020b0d7221 */ /* 0x004fc80000000000 */
[----:B------:R-:W1:Y:S01]  /*1710*/  FCHK P0, R13, R3 ;  /* 0x000000030d007302 */ /* 0x000e620000000000 */
[----:B------:R-:W-:-:S04]  /*1720*/  FFMA R10, R0, R13, RZ ;  /* 0x0000000d000a7223 */ /* 0x000fc800000000ff */
[----:B------:R-:W-:-:S04]  /*1730*/  FFMA R11, R10, -R3, R13 ;  /* 0x800000030a0b7223 */ /* 0x000fc8000000000d */
[----:B------:R-:W-:Y:S01]  /*1740*/  FFMA R11, R0, R11, R10 ;  /* 0x0000000b000b7223 */ /* 0x000fe2000000000a */
[----:B01----:R-:W-:Y:S06]  /*1750*/  @!P0 BRA `(.L_x_24) ;  /* 0x0000000000108947 */ /* 0x003fec0003800000 */
[----:B------:R-:W-:Y:S02]  /*1760*/  MOV R0, R13 ;  /* 0x0000000d00007202 */ /* 0x000fe40000000f00 */
[----:B------:R-:W-:-:S07]  /*1770*/  MOV R10, 0x1790 ;  /* 0x00001790000a7802 */ /* 0x000fce0000000f00 */
[----:B------:R-:W-:Y:S05]  /*1780*/  CALL.REL.NOINC `($__internal_1_$__cuda_sm3x_div_rn_noftz_f32_slowpath) ;  /* 0x0000001000a47944 */ /* 0x000fea0003c00000 */
[----:B------:R-:W-:-:S07]  /*1790*/  MOV R11, R9 ;  /* 0x00000009000b7202 */ /* 0x000fce0000000f00 */
.L_x_24:
[----:B------:R-:W-:Y:S05]  /*17a0*/  BSYNC.RECONVERGENT B2 ;  /* 0x0000000000027941 */ /* 0x000fea0003800200 */
.L_x_23:
        /* <DEDUP_REMOVED lines=15> */
.L_x_26:
[----:B------:R-:W-:Y:S05]  /*18a0*/  BSYNC.RECONVERGENT B2 ;  /* 0x0000000000027941 */ /* 0x000fea0003800200 */
.L_x_25:
        /* <DEDUP_REMOVED lines=16> */
.L_x_28:
[----:B------:R-:W-:Y:S05]  /*19b0*/  BSYNC.RECONVERGENT B2 ;  /* 0x0000000000027941 */ /* 0x000fea0003800200 */
.L_x_27:
        /* <DEDUP_REMOVED lines=15> */
.L_x_30:
[----:B------:R-:W-:Y:S05]  /*1ab0*/  BSYNC.RECONVERGENT B2 ;  /* 0x0000000000027941 */ /* 0x000fea0003800200 */
.L_x_29:
        /* <DEDUP_REMOVED lines=16> */
.L_x_32:
[----:B------:R-:W-:Y:S05]  /*1bc0*/  BSYNC.RECONVERGENT B2 ;  /* 0x0000000000027941 */ /* 0x000fea0003800200 */
.L_x_31:
        /* <DEDUP_REMOVED lines=15> */
.L_x_34:
[----:B------:R-:W-:Y:S05]  /*1cc0*/  BSYNC.RECONVERGENT B2 ;  /* 0x0000000000027941 */ /* 0x000fea0003800200 */
.L_x_33:
        /* <DEDUP_REMOVED lines=16> */
.L_x_36:
[----:B------:R-:W-:Y:S05]  /*1dd0*/  BSYNC.RECONVERGENT B2 ;  /* 0x0000000000027941 */ /* 0x000fea0003800200 */
.L_x_35:
[----:B------:R0:W-:Y:S01]  /*1de0*/  STG.E desc[UR8][R6.64+0xc], R11 ;  /* 0x00000c0b06007986 */ /* 0x0001e2000c101908 */
[----:B------:R-:W-:Y:S02]  /*1df0*/  IADD3 R10, P0, PT, R6, 0x20, RZ ;  /* 0x00000020060a7810 */ /* 0x000fe40007f1e0ff */
[----:B------:R-:W-:Y:S02]  /*1e00*/  IADD3 R4, P1, PT, R4, 0x20, RZ ;  /* 0x0000002004047810 */ /* 0x000fe40007f3e0ff */
[----:B------:R-:W-:Y:S02]  /*1e10*/  IADD3.X R13, PT, PT, RZ, R7, RZ, P0, !PT ;  /* 0x00000007ff0d7210 */ /* 0x000fe400007fe4ff */
[----:B------:R-:W-:Y:S01]  /*1e20*/  IADD3.X R5, PT, PT, RZ, R5, RZ, P1, !PT ;  /* 0x00000005ff057210 */ /* 0x000fe20000ffe4ff */
[----:B------:R-:W-:Y:S08]  /*1e30*/  BRA.U UP0, `(.L_x_37) ;  /* 0xfffffff500d07547 */ /* 0x000ff0000b83ffff */
.L_x_20:
[----:B------:R-:W-:-:S13]  /*1e40*/  ISETP.NE.AND P0, PT, RZ, UR6, PT ;  /* 0x00000006ff007c0c */ /* 0x000fda000bf05270 */
[----:B------:R-:W-:Y:S05]  /*1e50*/  @!P0 EXIT ;  /* 0x000000000000894d */ /* 0x000fea0003800000 */
[----:B------:R-:W1:Y:S01]  /*1e60*/  LDCU UR5, c[0x0][0x390] ;  /* 0x00007200ff0577ac */ /* 0x000e620008000800 */
[----:B------:R-:W-:Y:S02]  /*1e70*/  UISETP.GE.U32.AND UP0, UPT, UR6, 0x4, UPT ;  /* 0x000000040600788c */ /* 0x000fe4000bf06070 */
[----:B-1----:R-:W-:-:S07]  /*1e80*/  ULOP3.LUT UR5, UR5, 0x3, URZ, 0xc0, !UPT ;  /* 0x0000000305057892 */ /* 0x002fce000f8ec0ff */
[----:B------:R-:W-:Y:S05]  /*1e90*/  BRA.U !UP0, `(.L_x_38) ;  /* 0x0000000508487547 */ /* 0x000fea000b800000 */
[----:B0-----:R-:W0:Y:S01]  /*1ea0*/  LDC.64 R6, c[0x0][0x380] ;  /* 0x0000e000ff067b82 */ /* 0x001e220000000a00 */
[----:B------:R-:W-:-:S05]  /*1eb0*/  IADD3 R5, PT, PT, R8, UR4, RZ ;  /* 0x0000000408057c10 */ /* 0x000fca000fffe0ff */
[----:B0-----:R-:W-:-:S06]  /*1ec0*/  IMAD.WIDE.U32 R6, R5, 0x4, R6 ;  /* 0x0000000405067825 */ /* 0x001fcc00078e0006 */
[----:B------:R-:W2:Y:S01]  /*1ed0*/  LDG.E R7, desc[UR8][R6.64] ;  /* 0x0000000806077981 */ /* 0x000ea2000c1e1900 */
[----:B------:R-:W0:Y:S01]  /*1ee0*/  MUFU.RCP R0, R3 ;  /* 0x0000000300007308 */ /* 0x000e220000001000 */
[----:B------:R-:W-:Y:S01]  /*1ef0*/  BSSY.RECONVERGENT B2, `(.L_x_39) ;  /* 0x000000c000027945 */ /* 0x000fe20003800200 */
[----:B0-----:R-:W-:-:S04]  /*1f00*/  FFMA R9, R0, -R3, 1 ;  /* 0x3f80000000097423 */ /* 0x001fc80000000803 */
[----:B------:R-:W-:Y:S01]  /*1f10*/  FFMA R0, R0, R9, R0 ;  /* 0x0000000900007223 */ /* 0x000fe20000000000 */
[----:B--2---:R-:W-:-:S04]  /*1f20*/  FADD R11, R7, -R2 ;  /* 0x80000002070b7221 */ /* 0x004fc80000000000 */
[----:B------:R-:W0:Y:S01]  /*1f30*/  FCHK P0, R11, R3 ;  /* 0x000000030b007302 */ /* 0x000e220000000000 */
[----:B------:R-:W-:-:S04]  /*1f40*/  FFMA R4, R0, R11, RZ ;  /* 0x0000000b00047223 */ /* 0x000fc800000000ff */
[----:B------:R-:W-:-:S04]  /*1f50*/  FFMA R9, R4, -R3, R11 ;  /* 0x8000000304097223 */ /* 0x000fc8000000000b */
[----:B------:R-:W-:Y:S01]  /*1f60*/  FFMA R9, R0, R9, R4 ;  /* 0x0000000900097223 */ /* 0x000fe20000000004 */
[----:B0-----:R-:W-:Y:S06]  /*1f70*/  @!P0 BRA `(.L_x_40) ;  /* 0x00000000000c8947 */ /* 0x001fec0003800000 */
[----:B------:R-:W-:Y:S02]  /*1f80*/  MOV R0, R11 ;  /* 0x0000000b00007202 */ /* 0x000fe40000000f00 */
[----:B------:R-:W-:-:S07]  /*1f90*/  MOV R10, 0x1fb0 ;  /* 0x00001fb0000a7802 */ /* 0x000fce0000000f00 */
[----:B------:R-:W-:Y:S05]  /*1fa0*/  CALL.REL.NOINC `($__internal_1_$__cuda_sm3x_div_rn_noftz_f32_slowpath) ;  /* 0x00000008009c7944 */ /* 0x000fea0003c00000 */
.L_x_40:
[----:B------:R-:W-:Y:S05]  /*1fb0*/  BSYNC.RECONVERGENT B2 ;  /* 0x0000000000027941 */ /* 0x000fea0003800200 */
.L_x_39:
[----:B------:R-:W0:Y:S01]  /*1fc0*/  LDC.64 R10, c[0x0][0x388] ;  /* 0x0000e200ff0a7b82 */ /* 0x000e220000000a00 */
[----:B------:R-:W1:Y:S01]  /*1fd0*/  LDCU.64 UR6, c[0x0][0x380] ;  /* 0x00007000ff0677ac */ /* 0x000e620008000a00 */
[----:B------:R-:W-:-:S04]  /*1fe0*/  IADD3 R7, P0, PT, R8, UR4, RZ ;  /* 0x0000000408077c10 */ /* 0x000fc8000ff1e0ff */
[----:B------:R-:W-:Y:S02]  /*1ff0*/  IADD3.X R0, PT, PT, RZ, RZ, RZ, P0, !PT ;  /* 0x000000ffff007210 */ /* 0x000fe400007fe4ff */
[C---:B------:R-:W-:Y:S02]  /*2000*/  SHF.L.U32 R6, R7.reuse, 0x2, RZ ;  /* 0x0000000207067819 */ /* 0x040fe400000006ff */
[----:B------:R-:W-:Y:S02]  /*2010*/  SHF.L.U64.HI R7, R7, 0x2, R0 ;  /* 0x0000000207077819 */ /* 0x000fe40000010200 */
[----:B-1----:R-:W-:Y:S01]  /*2020*/  IADD3 R4, P0, PT, R6, UR6, RZ ;  /* 0x0000000606047c10 */ /* 0x002fe2000ff1e0ff */
[----:B0-----:R-:W-:-:S03]  /*2030*/  IMAD.WIDE.U32 R10, R5, 0x4, R10 ;  /* 0x00000004050a7825 */ /* 0x001fc600078e000a */
[----:B------:R-:W-:Y:S02]  /*2040*/  IADD3.X R5, PT, PT, R7, UR7, RZ, P0, !PT ;  /* 0x0000000707057c10 */ /* 0x000fe400087fe4ff */
        /* <DEDUP_REMOVED lines=16> */
.L_x_42:
[----:B------:R-:W-:Y:S05]  /*2150*/  BSYNC.RECONVERGENT B2 ;  /* 0x0000000000027941 */ /* 0x000fea0003800200 */
.L_x_41:
[----:B------:R-:W0:Y:S02]  /*2160*/  LDCU.64 UR6, c[0x0][0x388] ;  /* 0x00007100ff0677ac */ /* 0x000e240008000a00 */
[----:B0-----:R-:W-:-:S04]  /*2170*/  IADD3 R6, P0, PT, R6, UR6, RZ ;  /* 0x0000000606067c10 */ /* 0x001fc8000ff1e0ff */
[----:B------:R-:W-:-:S05]  /*2180*/  IADD3.X R7, PT, PT, R7, UR7, RZ, P0, !PT ;  /* 0x0000000707077c10 */ /* 0x000fca00087fe4ff */
        /* <DEDUP_REMOVED lines=15> */
.L_x_44:
[----:B------:R-:W-:Y:S05]  /*2280*/  BSYNC.RECONVERGENT B2 ;  /* 0x0000000000027941 */ /* 0x000fea0003800200 */
.L_x_43:
        /* <DEDUP_REMOVED lines=16> */
.L_x_46:
[----:B------:R-:W-:Y:S05]  /*2390*/  BSYNC.RECONVERGENT B2 ;  /* 0x0000000000027941 */ /* 0x000fea0003800200 */
.L_x_45:
[----:B------:R1:W-:Y:S01]  /*23a0*/  STG.E desc[UR8][R6.64+0xc], R11 ;  /* 0x00000c0b06007986 */ /* 0x0003e2000c101908 */
[----:B------:R-:W-:-:S12]  /*23b0*/  UIADD3 UR4, UPT, UPT, UR4, 0x4, URZ ;  /* 0x0000000404047890 */ /* 0x000fd8000fffe0ff */
.L_x_38:
[----:B------:R-:W-:-:S13]  /*23c0*/  ISETP.NE.AND P0, PT, RZ, UR5, PT ;  /* 0x00000005ff007c0c */ /* 0x000fda000bf05270 */
[----:B------:R-:W-:Y:S05]  /*23d0*/  @!P0 EXIT ;  /* 0x000000000000894d */ /* 0x000fea0003800000 */
[----:B------:R-:W-:-:S09]  /*23e0*/  UISETP.NE.AND UP0, UPT, UR5, 0x1, UPT ;  /* 0x000000010500788c */ /* 0x000fd2000bf05270 */
[----:B------:R-:W-:Y:S05]  /*23f0*/  BRA.U !UP0, `(.L_x_47) ;  /* 0x0000000108c47547 */ /* 0x000fea000b800000 */
[----:B01----:R-:W0:Y:S01]  /*2400*/  LDC.64 R6, c[0x0][0x380] ;  /* 0x0000e000ff067b82 */ /* 0x003e220000000a00 */
        /* <DEDUP_REMOVED lines=16> */
.L_x_49:
[----:B------:R-:W-:Y:S05]  /*2510*/  BSYNC.RECONVERGENT B2 ;  /* 0x0000000000027941 */ /* 0x000fea0003800200 */
.L_x_48:
[----:B------:R-:W0:Y:S01]  /*2520*/  LDC.64 R10, c[0x0][0x388] ;  /* 0x0000e200ff0a7b82 */ /* 0x000e220000000a00 */
[----:B------:R-:W1:Y:S01]  /*2530*/  LDCU.64 UR6, c[0x0][0x380] ;  /* 0x00007000ff0677ac */ /* 0x000e620008000a00 */
[----:B------:R-:W-:-:S04]  /*2540*/  IADD3 R6, P0, PT, R8, UR4, RZ ;  /* 0x0000000408067c10 */ /* 0x000fc8000ff1e0ff */
[----:B------:R-:W-:Y:S02]  /*2550*/  IADD3.X R7, PT, PT, RZ, RZ, RZ, P0, !PT ;  /* 0x000000ffff077210 */ /* 0x000fe400007fe4ff */
[C---:B------:R-:W-:Y:S02]  /*2560*/  SHF.L.U32 R5, R6.reuse, 0x2, RZ ;  /* 0x0000000206057819 */ /* 0x040fe400000006ff */
[----:B------:R-:W-:Y:S02]  /*2570*/  SHF.L.U64.HI R6, R6, 0x2, R7 ;  /* 0x0000000206067819 */ /* 0x000fe40000010207 */
[----:B-1----:R-:W-:-:S04]  /*2580*/  IADD3 R12, P0, PT, R5, UR6, RZ ;  /* 0x00000006050c7c10 */ /* 0x002fc8000ff1e0ff */
[----:B------:R-:W-:Y:S01]  /*2590*/  IADD3.X R13, PT, PT, R6, UR7, RZ, P0, !PT ;  /* 0x00000007060d7c10 */ /* 0x000fe200087fe4ff */
[----:B0-----:R-:W-:-:S05]  /*25a0*/  IMAD.WIDE.U32 R10, R4, 0x4, R10 ;  /* 0x00000004040a7825 */ /* 0x001fca00078e000a */
        /* <DEDUP_REMOVED lines=16> */
.L_x_51:
[----:B------:R-:W-:Y:S05]  /*26b0*/  BSYNC.RECONVERGENT B2 ;  /* 0x0000000000027941 */ /* 0x000fea0003800200 */
.L_x_50:
[----:B------:R-:W0:Y:S01]  /*26c0*/  LDCU.64 UR6, c[0x0][0x388] ;  /* 0x00007100ff0677ac */ /* 0x000e220008000a00 */
[----:B------:R-:W-:Y:S01]  /*26d0*/  UIADD3 UR4, UPT, UPT, UR4, 0x2, URZ ;  /* 0x0000000204047890 */ /* 0x000fe2000fffe0ff */
[----:B0-----:R-:W-:-:S04]  /*26e0*/  IADD3 R4, P0, PT, R5, UR6, RZ ;  /* 0x0000000605047c10 */ /* 0x001fc8000ff1e0ff */
[----:B------:R-:W-:-:S05]  /*26f0*/  IADD3.X R5, PT, PT, R6, UR7, RZ, P0, !PT ;  /* 0x0000000706057c10 */ /* 0x000fca00087fe4ff */
[----:B------:R2:W-:Y:S04]  /*2700*/  STG.E desc[UR8][R4.64+0x4], R7 ;  /* 0x0000040704007986 */ /* 0x0005e8000c101908 */
.L_x_47:
[----:B------:R-:W3:Y:S02]  /*2710*/  LDC R0, c[0x0][0x390] ;  /* 0x0000e400ff007b82 */ /* 0x000ee40000000800 */
[----:B---3--:R-:W-:-:S04]  /*2720*/  LOP3.LUT R0, R0, 0x1, RZ, 0xc0, !PT ;  /* 0x0000000100007812 */ /* 0x008fc800078ec0ff */
[----:B------:R-:W-:-:S13]  /*2730*/  ISETP.NE.U32.AND P0, PT, R0, 0x1, PT ;  /* 0x000000010000780c */ /* 0x000fda0003f05070 */
[----:B------:R-:W-:Y:S05]  /*2740*/  @P0 EXIT ;  /* 0x000000000000094d */ /* 0x000fea0003800000 */
[----:B--2---:R-:W2:Y:S01]  /*2750*/  LDC.64 R4, c[0x0][0x380] ;  /* 0x0000e000ff047b82 */ /* 0x004ea20000000a00 */
[----:B------:R-:W-:-:S05]  /*2760*/  IADD3 R8, PT, PT, R8, UR4, RZ ;  /* 0x0000000408087c10 */ /* 0x000fca000fffe0ff */
[----:B--2---:R-:W-:-:S06]  /*2770*/  IMAD.WIDE.U32 R4, R8, 0x4, R4 ;  /* 0x0000000408047825 */ /* 0x004fcc00078e0004 */
[----:B------:R-:W2:Y:S01]  /*2780*/  LDG.E R5, desc[UR8][R4.64] ;  /* 0x0000000804057981 */ /* 0x000ea2000c1e1900 */
[----:B------:R-:W0:Y:S01]  /*2790*/  MUFU.RCP R0, R3 ;  /* 0x0000000300007308 */ /* 0x000e220000001000 */
[----:B------:R-:W-:Y:S01]  /*27a0*/  BSSY.RECONVERGENT B2, `(.L_x_52) ;  /* 0x000000d000027945 */ /* 0x000fe20003800200 */
[----:B01----:R-:W-:-:S04]  /*27b0*/  FFMA R7, R0, -R3, 1 ;  /* 0x3f80000000077423 */ /* 0x003fc80000000803 */
        /* <DEDUP_REMOVED lines=10> */
[----:B------:R-:W-:-:S07]  /*2860*/  MOV R7, R9 ;  /* 0x0000000900077202 */ /* 0x000fce0000000f00 */
.L_x_53:
[----:B------:R-:W-:Y:S05]  /*2870*/  BSYNC.RECONVERGENT B2 ;  /* 0x0000000000027941 */ /* 0x000fea0003800200 */
.L_x_52:
[----:B------:R-:W0:Y:S02]  /*2880*/  LDC.64 R2, c[0x0][0x388] ;  /* 0x0000e200ff027b82 */ /* 0x000e240000000a00 */
[----:B0-----:R-:W-:-:S05]  /*2890*/  IMAD.WIDE.U32 R8, R8, 0x4, R2 ;  /* 0x0000000408087825 */ /* 0x001fca00078e0002 */
[----:B------:R-:W-:Y:S01]  /*28a0*/  STG.E desc[UR8][R8.64], R7 ;  /* 0x0000000708007986 */ /* 0x000fe2000c101908 */
[----:B------:R-:W-:Y:S05]  /*28b0*/  EXIT ;  /* 0x000000000000794d */ /* 0x000fea0003800000 */
        .weak           $__internal_0_$__cuda_sm20_sqrt_rn_f32_slowpath
        .type           $__internal_0_$__cuda_sm20_sqrt_rn_f32_slowpath,@function
        .size           $__internal_0_$__cuda_sm20_sqrt_rn_f32_slowpath,($__internal_1_$__cuda_sm3x_div_rn_noftz_f32_slowpath - $__internal_0_$__cuda_sm20_sqrt_rn_f32_slowpath)
$__internal_0_$__cuda_sm20_sqrt_rn_f32_slowpath:
[----:B------:R-:W-:-:S13]  /*28c0*/  LOP3.LUT P0, RZ, R0, 0x7fffffff, RZ, 0xc0, !PT ;  /* 0x7fffffff00ff7812 */ /* 0x000fda000780c0ff */
[----:B------:R-:W-:Y:S01]  /*28d0*/  @!P0 MOV R3, R0 ;  /* 0x0000000000038202 */ /* 0x000fe20000000f00 */
[----:B------:R-:W-:Y:S06]  /*28e0*/  @!P0 BRA `(.L_x_54) ;  /* 0x0000000000408947 */ /* 0x000fec0003800000 */
[----:B------:R-:W-:-:S13]  /*28f0*/  FSETP.GEU.FTZ.AND P0, PT, R0, RZ, PT ;  /* 0x000000ff0000720b */ /* 0x000fda0003f1e000 */
[----:B------:R-:W-:Y:S01]  /*2900*/  @!P0 MOV R3, 0x7fffffff ;  /* 0x7fffffff00038802 */ /* 0x000fe20000000f00 */
[----:B------:R-:W-:Y:S06]  /*2910*/  @!P0 BRA `(.L_x_54) ;  /* 0x0000000000348947 */ /* 0x000fec0003800000 */
[----:B------:R-:W-:-:S13]  /*2920*/  FSETP.GTU.FTZ.AND P0, PT, |R0|, +INF , PT ;  /* 0x7f8000000000780b */ /* 0x000fda0003f1c200 */
[----:B------:R-:W-:Y:S01]  /*2930*/  @P0 FADD.FTZ R3, R0, 1 ;  /* 0x3f80000000030421 */ /* 0x000fe20000010000 */
[----:B------:R-:W-:Y:S06]  /*2940*/  @P0 BRA `(.L_x_54) ;  /* 0x0000000000280947 */ /* 0x000fec0003800000 */
[----:B------:R-:W-:-:S13]  /*2950*/  FSETP.NEU.FTZ.AND P0, PT, |R0|, +INF , PT ;  /* 0x7f8000000000780b */ /* 0x000fda0003f1d200 */
[----:B------:R-:W-:-:S04]  /*2960*/  @P0 FFMA R4, R0, 1.84467440737095516160e+19, RZ ;  /* 0x5f80000000040823 */ /* 0x000fc800000000ff */
[----:B------:R-:W0:Y:S02]  /*2970*/  @P0 MUFU.RSQ R3, R4 ;  /* 0x0000000400030308 */ /* 0x000e240000001400 */
[----:B0-----:R-:W-:Y:S01]  /*2980*/  @P0 FMUL.FTZ R5, R4, R3 ;  /* 0x0000000304050220 */ /* 0x001fe20000410000 */
[----:B------:R-:W-:Y:S01]  /*2990*/  @P0 FMUL.FTZ R7, R3, 0.5 ;  /* 0x3f00000003070820 */ /* 0x000fe20000410000 */
[----:B------:R-:W-:Y:S02]  /*29a0*/  @!P0 MOV R3, R0 ;  /* 0x0000000000038202 */ /* 0x000fe40000000f00 */
[----:B------:R-:W-:-:S04]  /*29b0*/  @P0 FADD.FTZ R6, -R5, -RZ ;  /* 0x800000ff05060221 */ /* 0x000fc80000010100 */
[----:B------:R-:W-:-:S04]  /*29c0*/  @P0 FFMA R6, R5, R6, R4 ;  /* 0x0000000605060223 */ /* 0x000fc80000000004 */
[----:B------:R-:W-:-:S04]  /*29d0*/  @P0 FFMA R6, R6, R7, R5 ;  /* 0x0000000706060223 */ /* 0x000fc80000000005 */
[----:B------:R-:W-:-:S07]  /*29e0*/  @P0 FMUL.FTZ R3, R6, 2.3283064365386962891e-10 ;  /* 0x2f80000006030820 */ /* 0x000fce0000410000 */
.L_x_54:
[----:B------:R-:W-:Y:S01]  /*29f0*/  HFMA2 R5, -RZ, RZ, 0, 0 ;  /* 0x00000000ff057431 */ /* 0x000fe200000001ff */
[----:B------:R-:W-:-:S04]  /*2a00*/  MOV R4, R9 ;  /* 0x0000000900047202 */ /* 0x000fc80000000f00 */
[----:B------:R-:W-:Y:S05]  /*2a10*/  RET.REL.NODEC R4 `(_Z7NaiveMMPfS_i) ;  /* 0xffffffd404787950 */ /* 0x000fea0003c3ffff */
        .weak           $__internal_1_$__cuda_sm3x_div_rn_noftz_f32_slowpath
        .type           $__internal_1_$__cuda_sm3x_div_rn_noftz_f32_slowpath,@function
        .size           $__internal_1_$__cuda_sm3x_div_rn_noftz_f32_slowpath,(.L_x_68 - $__internal_1_$__cuda_sm3x_div_rn_noftz_f32_slowpath)
$__internal_1_$__cuda_sm3x_div_rn_noftz_f32_slowpath:
[----:B------:R-:W-:Y:S01]  /*2a20*/  SHF.R.U32.HI R9, RZ, 0x17, R3 ;  /* 0x00000017ff097819 */ /* 0x000fe20000011603 */
[----:B------:R-:W-:Y:S01]  /*2a30*/  BSSY.RECONVERGENT B0, `(.L_x_55) ;  /* 0x0000063000007945 */ /* 0x000fe20003800200 */
[----:B------:R-:W-:Y:S02]  /*2a40*/  SHF.R.U32.HI R12, RZ, 0x17, R0 ;  /* 0x00000017ff0c7819 */ /* 0x000fe40000011600 */
[----:B------:R-:W-:Y:S02]  /*2a50*/  LOP3.LUT R9, R9, 0xff, RZ, 0xc0, !PT ;  /* 0x000000ff09097812 */ /* 0x000fe400078ec0ff */
[----:B------:R-:W-:Y:S02]  /*2a60*/  LOP3.LUT R12, R12, 0xff, RZ, 0xc0, !PT ;  /* 0x000000ff0c0c7812 */ /* 0x000fe400078ec0ff */
[----:B------:R-:W-:Y:S02]  /*2a70*/  IADD3 R14, PT, PT, R9, -0x1, RZ ;  /* 0xffffffff090e7810 */ /* 0x000fe40007ffe0ff */
[----:B------:R-:W-:-:S02]  /*2a80*/  IADD3 R13, PT, PT, R12, -0x1, RZ ;  /* 0xffffffff0c0d7810 */ /* 0x000fc40007ffe0ff */
[----:B------:R-:W-:Y:S02]  /*2a90*/  ISETP.GT.U32.AND P0, PT, R14, 0xfd, PT ;  /* 0x000000fd0e00780c */ /* 0x000fe40003f04070 */
[----:B------:R-:W-:Y:S02]  /*2aa0*/  MOV R15, R3 ;  /* 0x00000003000f7202 */ /* 0x000fe40000000f00 */
[----:B------:R-:W-:-:S13]  /*2ab0*/  ISETP.GT.U32.OR P0, PT, R13, 0xfd, P0 ;  /* 0x000000fd0d00780c */ /* 0x000fda0000704470 */
[----:B------:R-:W-:Y:S01]  /*2ac0*/  @!P0 MOV R11, RZ ;  /* 0x000000ff000b8202 */ /* 0x000fe20000000f00 */
[----:B------:R-:W-:Y:S06]  /*2ad0*/  @!P0 BRA `(.L_x_56) ;  /* 0x00000000005c8947 */ /* 0x000fec0003800000 */
[----:B------:R-:W-:Y:S02]  /*2ae0*/  FSETP.GTU.FTZ.AND P0, PT, |R0|, +INF , PT ;  /* 0x7f8000000000780b */ /* 0x000fe40003f1c200 */
[----:B------:R-:W-:-:S04]  /*2af0*/  FSETP.GTU.FTZ.AND P1, PT, |R3|, +INF , PT ;  /* 0x7f8000000300780b */ /* 0x000fc80003f3c200 */
[----:B------:R-:W-:-:S13]  /*2b00*/  PLOP3.LUT P0, PT, P0, P1, PT, 0xf8, 0x8f ;  /* 0x00000000008f781c */ /* 0x000fda0000703f70 */
[----:B------:R-:W-:Y:S05]  /*2b10*/  @P0 BRA `(.L_x_57) ;  /* 0x00000004004c0947 */ /* 0x000fea0003800000 */
[----:B------:R-:W-:-:S13]  /*2b20*/  LOP3.LUT P0, RZ, R15, 0x7fffffff, R0, 0xc8, !PT ;  /* 0x7fffffff0fff7812 */ /* 0x000fda000780c800 */
[----:B------:R-:W-:Y:S05]  /*2b30*/  @!P0 BRA `(.L_x_58) ;  /* 0x00000004003c8947 */ /* 0x000fea0003800000 */
[C---:B------:R-:W-:Y:S02]  /*2b40*/  FSETP.NEU.FTZ.AND P3, PT, |R0|.reuse, +INF , PT ;  /* 0x7f8000000000780b */ /* 0x040fe40003f7d200 */
[----:B------:R-:W-:Y:S02]  /*2b50*/  FSETP.NEU.FTZ.AND P1, PT, |R3|, +INF , PT ;  /* 0x7f8000000300780b */ /* 0x000fe40003f3d200 */
[----:B------:R-:W-:-:S11]  /*2b60*/  FSETP.NEU.FTZ.AND P0, PT, |R0|, +INF , PT ;  /* 0x7f8000000000780b */ /* 0x000fd60003f1d200 */
[----:B------:R-:W-:Y:S05]  /*2b70*/  @!P1 BRA !P3, `(.L_x_58) ;  /* 0x00000004002c9947 */ /* 0x000fea0005800000 */
[----:B------:R-:W-:-:S04]  /*2b80*/  LOP3.LUT P3, RZ, R0, 0x7fffffff, RZ, 0xc0, !PT ;  /* 0x7fffffff00ff7812 */ /* 0x000fc8000786c0ff */
[----:B------:R-:W-:-:S13]  /*2b90*/  PLOP3.LUT P1, PT, P1, P3, PT, 0x2f, 0xf2 ;  /* 0x0000000000f2781c */ /* 0x000fda0000f26577 */
[----:B------:R-:W-:Y:S05]  /*2ba0*/  @P1 BRA `(.L_x_59) ;  /* 0x0000000400181947 */ /* 0x000fea0003800000 */
[----:B------:R-:W-:-:S04]  /*2bb0*/  LOP3.LUT P1, RZ, R15, 0x7fffffff, RZ, 0xc0, !PT ;  /* 0x7fffffff0fff7812 */ /* 0x000fc8000782c0ff */
[----:B------:R-:W-:-:S13]  /*2bc0*/  PLOP3.LUT P0, PT, P0, P1, PT, 0x2f, 0xf2 ;  /* 0x0000000000f2781c */ /* 0x000fda0000702577 */
[----:B------:R-:W-:Y:S05]  /*2bd0*/  @P0 BRA `(.L_x_60) ;  /* 0x0000000400000947 */ /* 0x000fea0003800000 */
[----:B------:R-:W-:Y:S02]  /*2be0*/  ISETP.GE.AND P0, PT, R13, RZ, PT ;  /* 0x000000ff0d00720c */ /* 0x000fe40003f06270 */
[----:B------:R-:W-:-:S11]  /*2bf0*/  ISETP.GE.AND P1, PT, R14, RZ, PT ;  /* 0x000000ff0e00720c */ /* 0x000fd60003f26270 */
[----:B------:R-:W-:Y:S01]  /*2c00*/  @P0 MOV R11, RZ ;  /* 0x000000ff000b0202 */ /* 0x000fe20000000f00 */
[----:B------:R-:W-:Y:S01]  /*2c10*/  @!P0 FFMA R0, R0, 1.84467440737095516160e+19, RZ ;  /* 0x5f80000000008823 */ /* 0x000fe200000000ff */
[----:B------:R-:W-:Y:S01]  /*2c20*/  @!P0 MOV R11, 0xffffffc0 ;  /* 0xffffffc0000b8802 */ /* 0x000fe20000000f00 */
[----:B------:R-:W-:-:S03]  /*2c30*/  @!P1 FFMA R15, R3, 1.84467440737095516160e+19, RZ ;  /* 0x5f800000030f9823 */ /* 0x000fc600000000ff */
[----:B------:R-:W-:-:S07]  /*2c40*/  @!P1 IADD3 R11, PT, PT, R11, 0x40, RZ ;  /* 0x000000400b0b9810 */ /* 0x000fce0007ffe0ff */
.L_x_56:
[----:B------:R-:W-:Y:S01]  /*2c50*/  LEA R14, R9, 0xc0800000, 0x17 ;  /* 0xc0800000090e7811 */ /* 0x000fe200078eb8ff */
[----:B------:R-:W-:Y:S01]  /*2c60*/  BSSY.RECONVERGENT B1, `(.L_x_61) ;  /* 0x0000036000017945 */ /* 0x000fe20003800200 */
[----:B------:R-:W-:Y:S02]  /*2c70*/  IADD3 R12, PT, PT, R12, -0x7f, RZ ;  /* 0xffffff810c0c7810 */ /* 0x000fe40007ffe0ff */
[----:B------:R-:W-:-:S03]  /*2c80*/  IADD3 R16, PT, PT, -R14, R15, RZ ;  /* 0x0000000f0e107210 */ /* 0x000fc60007ffe1ff */
[----:B------:R-:W-:Y:S01]  /*2c90*/  IMAD R0, R12, -0x800000, R0 ;  /* 0xff8000000c007824 */ /* 0x000fe200078e0200 */
[----:B------:R-:W0:Y:S01]  /*2ca0*/  MUFU.RCP R14, R16 ;  /* 0x00000010000e7308 */ /* 0x000e220000001000 */
[----:B------:R-:W-:Y:S01]  /*2cb0*/  FADD.FTZ R15, -R16, -RZ ;  /* 0x800000ff100f7221 */ /* 0x000fe20000010100 */
[----:B------:R-:W-:-:S04]  /*2cc0*/  IADD3 R12, PT, PT, R12, 0x7f, -R9 ;  /* 0x0000007f0c0c7810 */ /* 0x000fc80007ffe809 */
[----:B------:R-:W-:Y:S01]  /*2cd0*/  IADD3 R12, PT, PT, R12, R11, RZ ;  /* 0x0000000b0c0c7210 */ /* 0x000fe20007ffe0ff */
[----:B0-----:R-:W-:-:S04]  /*2ce0*/  FFMA R13, R14, R15, 1 ;  /* 0x3f8000000e0d7423 */ /* 0x001fc8000000000f */
[----:B------:R-:W-:-:S04]  /*2cf0*/  FFMA R14, R14, R13, R14 ;  /* 0x0000000d0e0e7223 */ /* 0x000fc8000000000e */
[----:B------:R-:W-:-:S04]  /*2d00*/  FFMA R13, R0, R14, RZ ;  /* 0x0000000e000d7223 */ /* 0x000fc800000000ff */
[----:B------:R-:W-:-:S04]  /*2d10*/  FFMA R17, R15, R13, R0 ;  /* 0x0000000d0f117223 */ /* 0x000fc80000000000 */
[----:B------:R-:W-:-:S04]  /*2d20*/  FFMA R13, R14, R17, R13 ;  /* 0x000000110e0d7223 */ /* 0x000fc8000000000d */
[----:B------:R-:W-:-:S04]  /*2d30*/  FFMA R0, R15, R13, R0 ;  /* 0x0000000d0f007223 */ /* 0x000fc80000000000 */
[----:B------:R-:W-:-:S05]  /*2d40*/  FFMA R15, R14, R0, R13 ;  /* 0x000000000e0f7223 */ /* 0x000fca000000000d */
[----:B------:R-:W-:-:S04]  /*2d50*/  SHF.R.U32.HI R9, RZ, 0x17, R15 ;  /* 0x00000017ff097819 */ /* 0x000fc8000001160f */
[----:B------:R-:W-:-:S04]  /*2d60*/  LOP3.LUT R9, R9, 0xff, RZ, 0xc0, !PT ;  /* 0x000000ff09097812 */ /* 0x000fc800078ec0ff */
[----:B------:R-:W-:-:S04]  /*2d70*/  IADD3 R9, PT, PT, R9, R12, RZ ;  /* 0x0000000c09097210 */ /* 0x000fc80007ffe0ff */
[----:B------:R-:W-:-:S04]  /*2d80*/  IADD3 R11, PT, PT, R9, -0x1, RZ ;  /* 0xffffffff090b7810 */ /* 0x000fc80007ffe0ff */
[----:B------:R-:W-:-:S13]  /*2d90*/  ISETP.GE.U32.AND P0, PT, R11, 0xfe, PT ;  /* 0x000000fe0b00780c */ /* 0x000fda0003f06070 */
[----:B------:R-:W-:Y:S05]  /*2da0*/  @!P0 BRA `(.L_x_62) ;  /* 0x0000000000808947 */ /* 0x000fea0003800000 */
[----:B------:R-:W-:-:S13]  /*2db0*/  ISETP.GT.AND P0, PT, R9, 0xfe, PT ;  /* 0x000000fe0900780c */ /* 0x000fda0003f04270 */
[----:B------:R-:W-:Y:S05]  /*2dc0*/  @P0 BRA `(.L_x_63) ;  /* 0x00000000006c0947 */ /* 0x000fea0003800000 */
[----:B------:R-:W-:-:S13]  /*2dd0*/  ISETP.GE.AND P0, PT, R9, 0x1, PT ;  /* 0x000000010900780c */ /* 0x000fda0003f06270 */
[----:B------:R-:W-:Y:S05]  /*2de0*/  @P0 BRA `(.L_x_64) ;  /* 0x0000000000740947 */ /* 0x000fea0003800000 */
[----:B------:R-:W-:Y:S02]  /*2df0*/  ISETP.GE.AND P0, PT, R9, -0x18, PT ;  /* 0xffffffe80900780c */ /* 0x000fe40003f06270 */
[----:B------:R-:W-:-:S11]  /*2e00*/  LOP3.LUT R15, R15, 0x80000000, RZ, 0xc0, !PT ;  /* 0x800000000f0f7812 */ /* 0x000fd600078ec0ff */
[----:B------:R-:W-:Y:S05]  /*2e10*/  @!P0 BRA `(.L_x_64) ;  /* 0x0000000000688947 */ /* 0x000fea0003800000 */
[CCC-:B------:R-:W-:Y:S01]  /*2e20*/  FFMA.RZ R12, R14.reuse, R0.reuse, R13.reuse ;  /* 0x000000000e0c7223 */ /* 0x1c0fe2000000c00d */
[CCC-:B------:R-:W-:Y:S01]  /*2e30*/  FFMA.RP R11, R14.reuse, R0.reuse, R13.reuse ;  /* 0x000000000e0b7223 */ /* 0x1c0fe2000000800d */
[----:B------:R-:W-:Y:S01]  /*2e40*/  FFMA.RM R0, R14, R0, R13 ;  /* 0x000000000e007223 */ /* 0x000fe2000000400d */
[C---:B------:R-:W-:Y:S02]  /*2e50*/  IADD3 R13, PT, PT, R9.reuse, 0x20, RZ ;  /* 0x00000020090d7810 */ /* 0x040fe40007ffe0ff */
[----:B------:R-:W-:Y:S02]  /*2e60*/  LOP3.LUT R12, R12, 0x7fffff, RZ, 0xc0, !PT ;  /* 0x007fffff0c0c7812 */ /* 0x000fe400078ec0ff */
[C---:B------:R-:W-:Y:S02]  /*2e70*/  ISETP.NE.AND P3, PT, R9.reuse, RZ, PT ;  /* 0x000000ff0900720c */ /* 0x040fe40003f65270 */
[----:B------:R-:W-:Y:S02]  /*2e80*/  LOP3.LUT R12, R12, 0x800000, RZ, 0xfc, !PT ;  /* 0x008000000c0c7812 */ /* 0x000fe400078efcff */
[----:B------:R-:W-:-:S02]  /*2e90*/  ISETP.NE.AND P1, PT, R9, RZ, PT ;  /* 0x000000ff0900720c */ /* 0x000fc40003f25270 */
[----:B------:R-:W-:Y:S02]  /*2ea0*/  IADD3 R9, PT, PT, -R9, RZ, RZ ;  /* 0x000000ff09097210 */ /* 0x000fe40007ffe1ff */
[----:B------:R-:W-:Y:S02]  /*2eb0*/  SHF.L.U32 R13, R12, R13, RZ ;  /* 0x0000000d0c0d7219 */ /* 0x000fe400000006ff */
[----:B------:R-:W-:Y:S02]  /*2ec0*/  FSETP.NEU.FTZ.AND P0, PT, R11, R0, PT ;  /* 0x000000000b00720b */ /* 0x000fe40003f1d000 */
[----:B------:R-:W-:Y:S02]  /*2ed0*/  SEL R9, R9, RZ, P3 ;  /* 0x000000ff09097207 */ /* 0x000fe40001800000 */
[----:B------:R-:W-:Y:S02]  /*2ee0*/  ISETP.NE.AND P1, PT, R13, RZ, P1 ;  /* 0x000000ff0d00720c */ /* 0x000fe40000f25270 */
[----:B------:R-:W-:-:S02]  /*2ef0*/  SHF.R.U32.HI R9, RZ, R9, R12 ;  /* 0x00000009ff097219 */ /* 0x000fc4000001160c */
[----:B------:R-:W-:Y:S02]  /*2f00*/  PLOP3.LUT P0, PT, P0, P1, PT, 0xf8, 0x8f ;  /* 0x00000000008f781c */ /* 0x000fe40000703f70 */
[----:B------:R-:W-:Y:S02]  /*2f10*/  SHF.R.U32.HI R11, RZ, 0x1, R9 ;  /* 0x00000001ff0b7819 */ /* 0x000fe40000011609 */
[----:B------:R-:W-:-:S04]  /*2f20*/  SEL R0, RZ, 0x1, !P0 ;  /* 0x00000001ff007807 */ /* 0x000fc80004000000 */
[----:B------:R-:W-:-:S04]  /*2f30*/  LOP3.LUT R0, R0, 0x1, R11, 0xf8, !PT ;  /* 0x0000000100007812 */ /* 0x000fc800078ef80b */
[----:B------:R-:W-:-:S04]  /*2f40*/  LOP3.LUT R0, R0, R9, RZ, 0xc0, !PT ;  /* 0x0000000900007212 */ /* 0x000fc800078ec0ff */
[----:B------:R-:W-:-:S04]  /*2f50*/  IADD3 R0, PT, PT, R11, R0, RZ ;  /* 0x000000000b007210 */ /* 0x000fc80007ffe0ff */
[----:B------:R-:W-:Y:S01]  /*2f60*/  LOP3.LUT R15, R0, R15, RZ, 0xfc, !PT ;  /* 0x0000000f000f7212 */ /* 0x000fe200078efcff */
[----:B------:R-:W-:Y:S06]  /*2f70*/  BRA `(.L_x_64) ;  /* 0x0000000000107947 */ /* 0x000fec0003800000 */
.L_x_63:
[----:B------:R-:W-:-:S04]  /*2f80*/  LOP3.LUT R15, R15, 0x80000000, RZ, 0xc0, !PT ;  /* 0x800000000f0f7812 */ /* 0x000fc800078ec0ff */
[----:B------:R-:W-:Y:S01]  /*2f90*/  LOP3.LUT R15, R15, 0x7f800000, RZ, 0xfc, !PT ;  /* 0x7f8000000f0f7812 */ /* 0x000fe200078efcff */
[----:B------:R-:W-:Y:S06]  /*2fa0*/  BRA `(.L_x_64) ;  /* 0x0000000000047947 */ /* 0x000fec0003800000 */
.L_x_62:
[----:B------:R-:W-:-:S07]  /*2fb0*/  LEA R15, R12, R15, 0x17 ;  /* 0x0000000f0c0f7211 */ /* 0x000fce00078eb8ff */
.L_x_64:
[----:B------:R-:W-:Y:S05]  /*2fc0*/  BSYNC.RECONVERGENT B1 ;  /* 0x0000000000017941 */ /* 0x000fea0003800200 */
.L_x_61:
[----:B------:R-:W-:Y:S05]  /*2fd0*/  BRA `(.L_x_65) ;  /* 0x0000000000207947 */ /* 0x000fea0003800000 */
.L_x_60:
[----:B------:R-:W-:-:S04]  /*2fe0*/  LOP3.LUT R15, R15, 0x80000000, R0, 0x48, !PT ;  /* 0x800000000f0f7812 */ /* 0x000fc800078e4800 */
[----:B------:R-:W-:Y:S01]  /*2ff0*/  LOP3.LUT R15, R15, 0x7f800000, RZ, 0xfc, !PT ;  /* 0x7f8000000f0f7812 */ /* 0x000fe200078efcff */
[----:B------:R-:W-:Y:S06]  /*3000*/  BRA `(.L_x_65) ;  /* 0x0000000000147947 */ /* 0x000fec0003800000 */
.L_x_59:
[----:B------:R-:W-:Y:S01]  /*3010*/  LOP3.LUT R15, R15, 0x80000000, R0, 0x48, !PT ;  /* 0x800000000f0f7812 */ /* 0x000fe200078e4800 */
[----:B------:R-:W-:Y:S06]  /*3020*/  BRA `(.L_x_65) ;  /* 0x00000000000c7947 */ /* 0x000fec0003800000 */
.L_x_58:
[----:B------:R-:W0:Y:S01]  /*3030*/  MUFU.RSQ R15, -QNAN ;  /* 0xffc00000000f7908 */ /* 0x000e220000001400 */
[----:B------:R-:W-:Y:S05]  /*3040*/  BRA `(.L_x_65) ;  /* 0x0000000000047947 */ /* 0x000fea0003800000 */
.L_x_57:
[----:B------:R-:W-:-:S07]  /*3050*/  FADD.FTZ R15, R0, R3 ;  /* 0x00000003000f7221 */ /* 0x000fce0000010000 */
.L_x_65:
[----:B------:R-:W-:Y:S05]  /*3060*/  BSYNC.RECONVERGENT B0 ;  /* 0x0000000000007941 */ /* 0x000fea0003800200 */
.L_x_55:
[----:B------:R-:W-:Y:S01]  /*3070*/  HFMA2 R11, -RZ, RZ, 0, 0 ;  /* 0x00000000ff0b7431 */ /* 0x000fe200000001ff */
[----:B0-----:R-:W-:-:S03]  /*3080*/  MOV R9, R15 ;  /* 0x0000000f00097202 */ /* 0x001fc60000000f00 */
[----:B------:R-:W-:Y:S05]  /*3090*/  RET.REL.NODEC R10 `(_Z7NaiveMMPfS_i) ;  /* 0xffffffcc0ad87950 */ /* 0x000fea0003c3ffff */
.L_x_66:
[----:B------:R-:W-:-:S00]  /*30a0*/  BRA `(.L_x_66) ;  /* 0xfffffffc00fc7947 */ /* 0x000fc0000383ffff */
[----:B------:R-:W-:-:S00]  /*30b0*/  NOP ;  /* 0x0000000000007918 */ /* 0x000fc00000000000 */
        /* <DEDUP_REMOVED lines=12> */
.L_x_68:


//--------------------- .nv.shared.reserved.0     --------------------------
	.section	.nv.shared.reserved.0,"aw",@nobits
	.weak		__nv_reservedSMEM_offset_0_alias
	.size		__nv_reservedSMEM_offset_0_alias, 0, 64
	.other		__nv_reservedSMEM_offset_0_alias,@"STO_CUDA_RESERVED_SHARED STV_DEFAULT"
__nv_reservedSMEM_offset_0_alias:
	.zero		0
	.zero		64


//--------------------- .nv.constant0._Z7NaiveMMPfS_i --------------------------
	.section	.nv.constant0._Z7NaiveMMPfS_i,"a",@progbits
	.sectionflags	@""
	.align	4
.nv.constant0._Z7NaiveMMPfS_i:
	.zero		916


//--------------------- SYMBOLS --------------------------

	.type		.nv.reservedSmem.offset0,@object
	.size		.nv.reservedSmem.offset0,0x4
